def attn_fwd(
    Q,
    K,
    V,
    Out,
    Lse,
    sm_scale,
    stride_qz,
    stride_qh,
    stride_qm,
    stride_qk,
    stride_kz,
    stride_kh,
    stride_kn,
    stride_kk,
    stride_vz,
    stride_vh,
    stride_vn,
    stride_vk,
    stride_oz,
    stride_oh,
    stride_om,
    stride_ok,
    seqlen_q,
    seqlen_k,
    BLOCK_M: tl.constexpr,
    BLOCK_N: tl.constexpr,
    HEAD_DIM: tl.constexpr,
    CAUSAL: tl.constexpr,
):
    start_m = tl.program_id(0)
    off_hz = tl.program_id(1)
    q_off = off_hz * stride_qh
    k_off = off_hz * stride_kh
    v_off = off_hz * stride_vh
    offs_m = start_m * BLOCK_M + tl.arange(0, BLOCK_M)
    offs_d = tl.arange(0, HEAD_DIM)
    offs_n = tl.arange(0, BLOCK_N)
    q_ptrs = Q + q_off + offs_m[:, None] * stride_qm + offs_d[None, :] * stride_qk
    k_ptrs = K + k_off + offs_d[:, None] * stride_kk + offs_n[None, :] * stride_kn
    v_ptrs = V + v_off + offs_n[:, None] * stride_vn + offs_d[None, :] * stride_vk
    m_i = tl.full([BLOCK_M], float("-inf"), dtype=tl.float32)
    l_i = tl.zeros([BLOCK_M], dtype=tl.float32) + 1.0
    acc = tl.zeros([BLOCK_M, HEAD_DIM], dtype=tl.float32)
    q = tl.load(q_ptrs)
    acc, l_i, m_i = _attn_fwd_inner(
        acc,
        l_i,
        m_i,
        q,
        k_ptrs,
        v_ptrs,
        sm_scale,
        stride_kn,
        stride_vn,
        start_m,
        seqlen_k,
        BLOCK_M,
        BLOCK_N,
        HEAD_DIM,
        CAUSAL,
    )
    acc = acc / l_i[:, None]
    lse = m_i + tl.math.log2(l_i) / 1.4426950408889634
    o_ptrs = (
        Out
        + off_hz * stride_oh
        + offs_m[:, None] * stride_om
        + offs_d[None, :] * stride_ok
    )
    tl.store(o_ptrs, acc.to(Out.dtype.element_ty))
    tl.store(Lse + off_hz * seqlen_q + offs_m, lse)

# config = {"BLOCK_M": 256, "BLOCK_N": 32, "HEAD_DIM": 64, "arch": "sm_90", "causal": true, "dtype": "bf16", "num_stages": 4, "num_warps": 8}
# arch = sm_90


// ===== COMPILED SASS (sm_90a) =====

	.target	sm_90a

	.elftype	@"ET_EXEC"


//--------------------- .note.nv.tkinfo           --------------------------
	.section	.note.nv.tkinfo,"",@"SHT_NOTE"
	.sectionflags	@"SHF_NOTE_NV_TKINFO"
	.tkinfo
        /*0018*/ 	.word	0x00000002
        /*0030*/ 	.string	""
        /*0030*/ 	.string	"ptxas"
        /*0030*/ 	.string	"Cuda compilation tools, release 13.0, V13.0.88"
        /*0030*/ 	.string	"Build cuda_13.0.r13.0/compiler.36424714_0"
        /*0030*/ 	.string	"-v  -suppress-debug-info  -lineinfo  -arch sm_90a "



//--------------------- .note.nv.cuinfo           --------------------------
	.section	.note.nv.cuinfo,"",@"SHT_NOTE"
	.sectionflags	@"SHF_NOTE_NV_CUINFO"
        /*0018*/ 	.short	0x0002
        /*001a*/ 	.short	0x005a
        /*001c*/ 	.short	0x0082
	.zero		2


//--------------------- .nv.info                  --------------------------
	.section	.nv.info,"",@"SHT_CUDA_INFO"
	.align	4


	//----- nvinfo : EIATTR_REGCOUNT
	.align		4
        /*0000*/ 	.byte	0x04, 0x2f
        /*0002*/ 	.short	(.L_2 - .L_1)
	.align		4
.L_1:
        /*0004*/ 	.word	index@(attn_fwd)
        /*0008*/ 	.word	0x000000c6


	//----- nvinfo : EIATTR_FRAME_SIZE
	.align		4
.L_2:
        /*000c*/ 	.byte	0x04, 0x11
        /*000e*/ 	.short	(.L_4 - .L_3)
	.align		4
.L_3:
        /*0010*/ 	.word	index@(attn_fwd)
        /*0014*/ 	.word	0x00000000


	//----- nvinfo : EIATTR_MIN_STACK_SIZE
	.align		4
.L_4:
        /*0018*/ 	.byte	0x04, 0x12
        /*001a*/ 	.short	(.L_6 - .L_5)
	.align		4
.L_5:
        /*001c*/ 	.word	index@(attn_fwd)
        /*0020*/ 	.word	0x00000000
.L_6:


//--------------------- .nv.compat                --------------------------
	.section	.nv.compat,"",@"SHT_CUDA_COMPAT_INFO"
	.align	4
        /*0000*/ 	.byte	0x02, 0x09, 0x01, 0x00, 0x02, 0x02, 0x04, 0x00, 0x02, 0x05, 0x05, 0x00, 0x03, 0x07, 0x01, 0x01
        /*0010*/ 	.byte	0x02, 0x03, 0x00, 0x00, 0x02, 0x06, 0x01, 0x00, 0x04, 0x0b, 0x08, 0x00, 0x00, 0x00, 0x00, 0x00
        /*0020*/ 	.byte	0x00, 0x00, 0x00, 0x00


//--------------------- .nv.info.attn_fwd         --------------------------
	.section	.nv.info.attn_fwd,"",@"SHT_CUDA_INFO"
	.sectionflags	@""
	.align	4


	//----- nvinfo : EIATTR_CUDA_API_VERSION
	.align		4
        /*0000*/ 	.byte	0x04, 0x37
        /*0002*/ 	.short	(.L_8 - .L_7)
.L_7:
        /*0004*/ 	.word	0x00000082


	//----- nvinfo : EIATTR_KPARAM_INFO
	.align		4
.L_8:
        /*0008*/ 	.byte	0x04, 0x17
        /*000a*/ 	.short	(.L_10 - .L_9)
.L_9:
        /*000c*/ 	.word	0x00000000
        /*0010*/ 	.short	0x0019
        /*0012*/ 	.short	0x0080
        /*0014*/ 	.byte	0x00, 0xf4, 0x21, 0x00


	//----- nvinfo : EIATTR_KPARAM_INFO
	.align		4
.L_10:
        /*0018*/ 	.byte	0x04, 0x17
        /*001a*/ 	.short	(.L_12 - .L_11)
.L_11:
        /*001c*/ 	.word	0x00000000
        /*0020*/ 	.short	0x0018
        /*0022*/ 	.short	0x0078
        /*0024*/ 	.byte	0x00, 0xf4, 0x21, 0x00


	//----- nvinfo : EIATTR_KPARAM_INFO
	.align		4
.L_12:
        /*0028*/ 	.byte	0x04, 0x17
        /*002a*/ 	.short	(.L_14 - .L_13)
.L_13:
        /*002c*/ 	.word	0x00000000
        /*0030*/ 	.short	0x0017
        /*0032*/ 	.short	0x0070
        /*0034*/ 	.byte	0x00, 0xf0, 0x11, 0x00


	//----- nvinfo : EIATTR_KPARAM_INFO
	.align		4
.L_14:
        /*0038*/ 	.byte	0x04, 0x17
        /*003a*/ 	.short	(.L_16 - .L_15)
.L_15:
        /*003c*/ 	.word	0x00000000
        /*0040*/ 	.short	0x0016
        /*0042*/ 	.short	0x006c
        /*0044*/ 	.byte	0x00, 0xf0, 0x11, 0x00


	//----- nvinfo : EIATTR_KPARAM_INFO
	.align		4
.L_16:
        /*0048*/ 	.byte	0x04, 0x17
        /*004a*/ 	.short	(.L_18 - .L_17)
.L_17:
        /*004c*/ 	.word	0x00000000
        /*0050*/ 	.short	0x0015
        /*0052*/ 	.short	0x0068
        /*0054*/ 	.byte	0x00, 0xf0, 0x11, 0x00


	//----- nvinfo : EIATTR_KPARAM_INFO
	.align		4
.L_18:
        /*0058*/ 	.byte	0x04, 0x17
        /*005a*/ 	.short	(.L_20 - .L_19)
.L_19:
        /*005c*/ 	.word	0x00000000
        /*0060*/ 	.short	0x0014
        /*0062*/ 	.short	0x0064
        /*0064*/ 	.byte	0x00, 0xf0, 0x11, 0x00


	//----- nvinfo : EIATTR_KPARAM_INFO
	.align		4
.L_20:
        /*0068*/ 	.byte	0x04, 0x17
        /*006a*/ 	.short	(.L_22 - .L_21)
.L_21:
        /*006c*/ 	.word	0x00000000
        /*0070*/ 	.short	0x0013
        /*0072*/ 	.short	0x0060
        /*0074*/ 	.byte	0x00, 0xf0, 0x11, 0x00


	//----- nvinfo : EIATTR_KPARAM_INFO
	.align		4
.L_22:
        /*0078*/ 	.byte	0x04, 0x17
        /*007a*/ 	.short	(.L_24 - .L_23)
.L_23:
        /*007c*/ 	.word	0x00000000
        /*0080*/ 	.short	0x0012
        /*0082*/ 	.short	0x005c
        /*0084*/ 	.byte	0x00, 0xf0, 0x11, 0x00


	//----- nvinfo : EIATTR_KPARAM_INFO
	.align		4
.L_24:
        /*0088*/ 	.byte	0x04, 0x17
        /*008a*/ 	.short	(.L_26 - .L_25)
.L_25:
        /*008c*/ 	.word	0x00000000
        /*0090*/ 	.short	0x0011
        /*0092*/ 	.short	0x0058
        /*0094*/ 	.byte	0x00, 0xf0, 0x11, 0x00


	//----- nvinfo : EIATTR_KPARAM_INFO
	.align		4
.L_26:
        /*0098*/ 	.byte	0x04, 0x17
        /*009a*/ 	.short	(.L_28 - .L_27)
.L_27:
        /*009c*/ 	.word	0x00000000
        /*00a0*/ 	.short	0x0010
        /*00a2*/ 	.short	0x0054
        /*00a4*/ 	.byte	0x00, 0xf0, 0x11, 0x00


	//----- nvinfo : EIATTR_KPARAM_INFO
	.align		4
.L_28:
        /*00a8*/ 	.byte	0x04, 0x17
        /*00aa*/ 	.short	(.L_30 - .L_29)
.L_29:
        /*00ac*/ 	.word	0x00000000
        /*00b0*/ 	.short	0x000f
        /*00b2*/ 	.short	0x0050
        /*00b4*/ 	.byte	0x00, 0xf0, 0x11, 0x00


	//----- nvinfo : EIATTR_KPARAM_INFO
	.align		4
.L_30:
        /*00b8*/ 	.byte	0x04, 0x17
        /*00ba*/ 	.short	(.L_32 - .L_31)
.L_31:
        /*00bc*/ 	.word	0x00000000
        /*00c0*/ 	.short	0x000e
        /*00c2*/ 	.short	0x004c
        /*00c4*/ 	.byte	0x00, 0xf0, 0x11, 0x00


	//----- nvinfo : EIATTR_KPARAM_INFO
	.align		4
.L_32:
        /*00c8*/ 	.byte	0x04, 0x17
        /*00ca*/ 	.short	(.L_34 - .L_33)
.L_33:
        /*00cc*/ 	.word	0x00000000
        /*00d0*/ 	.short	0x000d
        /*00d2*/ 	.short	0x0048
        /*00d4*/ 	.byte	0x00, 0xf0, 0x11, 0x00


	//----- nvinfo : EIATTR_KPARAM_INFO
	.align		4
.L_34:
        /*00d8*/ 	.byte	0x04, 0x17
        /*00da*/ 	.short	(.L_36 - .L_35)
.L_35:
        /*00dc*/ 	.word	0x00000000
        /*00e0*/ 	.short	0x000c
        /*00e2*/ 	.short	0x0044
        /*00e4*/ 	.byte	0x00, 0xf0, 0x11, 0x00


	//----- nvinfo : EIATTR_KPARAM_INFO
	.align		4
.L_36:
        /*00e8*/ 	.byte	0x04, 0x17
        /*00ea*/ 	.short	(.L_38 - .L_37)
.L_37:
        /*00ec*/ 	.word	0x00000000
        /*00f0*/ 	.short	0x000b
        /*00f2*/ 	.short	0x0040
        /*00f4*/ 	.byte	0x00, 0xf0, 0x11, 0x00


	//----- nvinfo : EIATTR_KPARAM_INFO
	.align		4
.L_38:
        /*00f8*/ 	.byte	0x04, 0x17
        /*00fa*/ 	.short	(.L_40 - .L_39)
.L_39:
        /*00fc*/ 	.word	0x00000000
        /*0100*/ 	.short	0x000a
        /*0102*/ 	.short	0x003c
        /*0104*/ 	.byte	0x00, 0xf0, 0x11, 0x00


	//----- nvinfo : EIATTR_KPARAM_INFO
	.align		4
.L_40:
        /*0108*/ 	.byte	0x04, 0x17
        /*010a*/ 	.short	(.L_42 - .L_41)
.L_41:
        /*010c*/ 	.word	0x00000000
        /*0110*/ 	.short	0x0009
        /*0112*/ 	.short	0x0038
        /*0114*/ 	.byte	0x00, 0xf0, 0x11, 0x00


	//----- nvinfo : EIATTR_KPARAM_INFO
	.align		4
.L_42:
        /*0118*/ 	.byte	0x04, 0x17
        /*011a*/ 	.short	(.L_44 - .L_43)
.L_43:
        /*011c*/ 	.word	0x00000000
        /*0120*/ 	.short	0x0008
        /*0122*/ 	.short	0x0034
        /*0124*/ 	.byte	0x00, 0xf0, 0x11, 0x00


	//----- nvinfo : EIATTR_KPARAM_INFO
	.align		4
.L_44:
        /*0128*/ 	.byte	0x04, 0x17
        /*012a*/ 	.short	(.L_46 - .L_45)
.L_45:
        /*012c*/ 	.word	0x00000000
        /*0130*/ 	.short	0x0007
        /*0132*/ 	.short	0x0030
        /*0134*/ 	.byte	0x00, 0xf0, 0x11, 0x00


	//----- nvinfo : EIATTR_KPARAM_INFO
	.align		4
.L_46:
        /*0138*/ 	.byte	0x04, 0x17
        /*013a*/ 	.short	(.L_48 - .L_47)
.L_47:
        /*013c*/ 	.word	0x00000000
        /*0140*/ 	.short	0x0006
        /*0142*/ 	.short	0x002c
        /*0144*/ 	.byte	0x00, 0xf0, 0x11, 0x00


	//----- nvinfo : EIATTR_KPARAM_INFO
	.align		4
.L_48:
        /*0148*/ 	.byte	0x04, 0x17
        /*014a*/ 	.short	(.L_50 - .L_49)
.L_49:
        /*014c*/ 	.word	0x00000000
        /*0150*/ 	.short	0x0005
        /*0152*/ 	.short	0x0028
        /*0154*/ 	.byte	0x00, 0xf0, 0x11, 0x00


	//----- nvinfo : EIATTR_KPARAM_INFO
	.align		4
.L_50:
        /*0158*/ 	.byte	0x04, 0x17
        /*015a*/ 	.short	(.L_52 - .L_51)
.L_51:
        /*015c*/ 	.word	0x00000000
        /*0160*/ 	.short	0x0004
        /*0162*/ 	.short	0x0020
        /*0164*/ 	.byte	0x00, 0xf4, 0x21, 0x00


	//----- nvinfo : EIATTR_KPARAM_INFO
	.align		4
.L_52:
        /*0168*/ 	.byte	0x04, 0x17
        /*016a*/ 	.short	(.L_54 - .L_53)
.L_53:
        /*016c*/ 	.word	0x00000000
        /*0170*/ 	.short	0x0003
        /*0172*/ 	.short	0x0018
        /*0174*/ 	.byte	0x00, 0xf4, 0x21, 0x00


	//----- nvinfo : EIATTR_KPARAM_INFO
	.align		4
.L_54:
        /*0178*/ 	.byte	0x04, 0x17
        /*017a*/ 	.short	(.L_56 - .L_55)
.L_55:
        /*017c*/ 	.word	0x00000000
        /*0180*/ 	.short	0x0002
        /*0182*/ 	.short	0x0010
        /*0184*/ 	.byte	0x00, 0xf4, 0x21, 0x00


	//----- nvinfo : EIATTR_KPARAM_INFO
	.align		4
.L_56:
        /*0188*/ 	.byte	0x04, 0x17
        /*018a*/ 	.short	(.L_58 - .L_57)
.L_57:
        /*018c*/ 	.word	0x00000000
        /*0190*/ 	.short	0x0001
        /*0192*/ 	.short	0x0008
        /*0194*/ 	.byte	0x00, 0xf4, 0x21, 0x00


	//----- nvinfo : EIATTR_KPARAM_INFO
	.align		4
.L_58:
        /*0198*/ 	.byte	0x04, 0x17
        /*019a*/ 	.short	(.L_60 - .L_59)
.L_59:
        /*019c*/ 	.word	0x00000000
        /*01a0*/ 	.short	0x0000
        /*01a2*/ 	.short	0x0000
        /*01a4*/ 	.byte	0x00, 0xf4, 0x21, 0x00


	//----- nvinfo : EIATTR_SPARSE_MMA_MASK
	.align		4
.L_60:
        /*01a8*/ 	.byte	0x03, 0x50
        /*01aa*/ 	.short	0x0000


	//----- nvinfo : EIATTR_MAXREG_COUNT
	.align		4
        /*01ac*/ 	.byte	0x03, 0x1b
        /*01ae*/ 	.short	0x00ff


	//----- nvinfo : EIATTR_NUM_BARRIERS
	.align		4
        /*01b0*/ 	.byte	0x02, 0x4c
        /*01b2*/ 	.byte	0x01
	.zero		1


	//----- nvinfo : EIATTR_MERCURY_ISA_VERSION
	.align		4
        /*01b4*/ 	.byte	0x03, 0x5f
        /*01b6*/ 	.short	0x0101


	//----- nvinfo : EIATTR_COOP_GROUP_MASK_REGIDS
	.align		4
        /*01b8*/ 	.byte	0x04, 0x29
        /*01ba*/ 	.short	(.L_62 - .L_61)


	//   ....[0]....
.L_61:
        /*01bc*/ 	.word	0xffffffff


	//   ....[1]....
        /*01c0*/ 	.word	0xffffffff


	//   ....[2]....
        /*01c4*/ 	.word	0xffffffff


	//   ....[3]....
        /*01c8*/ 	.word	0xffffffff


	//   ....[4]....
        /*01cc*/ 	.word	0xffffffff


	//   ....[5]....
        /*01d0*/ 	.word	0xffffffff


	//   ....[6]....
        /*01d4*/ 	.word	0xffffffff


	//   ....[7]....
        /*01d8*/ 	.word	0xffffffff


	//   ....[8]....
        /*01dc*/ 	.word	0xffffffff


	//   ....[9]....
        /*01e0*/ 	.word	0xffffffff


	//   ....[10]....
        /*01e4*/ 	.word	0xffffffff


	//   ....[11]....
        /*01e8*/ 	.word	0xffffffff


	//   ....[12]....
        /*01ec*/ 	.word	0xffffffff


	//   ....[13]....
        /*01f0*/ 	.word	0xffffffff


	//   ....[14]....
        /*01f4*/ 	.word	0xffffffff


	//   ....[15]....
        /*01f8*/ 	.word	0xffffffff


	//----- nvinfo : EIATTR_COOP_GROUP_INSTR_OFFSETS
	.align		4
.L_62:
        /*01fc*/ 	.byte	0x04, 0x28
        /*01fe*/ 	.short	(.L_64 - .L_63)


	//   ....[0]....
.L_63:
        /*0200*/ 	.word	0x00002f00


	//   ....[1]....
        /*0204*/ 	.word	0x000030d0


	//   ....[2]....
        /*0208*/ 	.word	0x00003110


	//   ....[3]....
        /*020c*/ 	.word	0x00003200


	//   ....[4]....
        /*0210*/ 	.word	0x000032c0


	//   ....[5]....
        /*0214*/ 	.word	0x000033d0


	//   ....[6]....
        /*0218*/ 	.word	0x00003500


	//   ....[7]....
        /*021c*/ 	.word	0x00003530


	//   ....[8]....
        /*0220*/ 	.word	0x00004280


	//   ....[9]....
        /*0224*/ 	.word	0x00004290


	//   ....[10]....
        /*0228*/ 	.word	0x000042a0


	//   ....[11]....
        /*022c*/ 	.word	0x000042b0


	//   ....[12]....
        /*0230*/ 	.word	0x00004320


	//   ....[13]....
        /*0234*/ 	.word	0x00004340


	//   ....[14]....
        /*0238*/ 	.word	0x00004350


	//   ....[15]....
        /*023c*/ 	.word	0x00004360


	//----- nvinfo : EIATTR_EXIT_INSTR_OFFSETS
	.align		4
.L_64:
        /*0240*/ 	.byte	0x04, 0x1c
        /*0242*/ 	.short	(.L_66 - .L_65)


	//   ....[0]....
.L_65:
        /*0244*/ 	.word	0x00007790


	//----- nvinfo : EIATTR_REQNTID
	.align		4
.L_66:
        /*0248*/ 	.byte	0x04, 0x10
        /*024a*/ 	.short	(.L_68 - .L_67)
.L_67:
        /*024c*/ 	.word	0x00000100
        /*0250*/ 	.word	0x00000001
        /*0254*/ 	.word	0x00000001


	//----- nvinfo : EIATTR_CBANK_PARAM_SIZE
	.align		4
.L_68:
        /*0258*/ 	.byte	0x03, 0x19
        /*025a*/ 	.short	0x0088


	//----- nvinfo : EIATTR_PARAM_CBANK
	.align		4
        /*025c*/ 	.byte	0x04, 0x0a
        /*025e*/ 	.short	(.L_70 - .L_69)
	.align		4
.L_69:
        /*0260*/ 	.word	index@(.nv.constant0.attn_fwd)
        /*0264*/ 	.short	0x0210
        /*0266*/ 	.short	0x0088


	//----- nvinfo : EIATTR_SW_WAR
	.align		4
.L_70:
        /*0268*/ 	.byte	0x04, 0x36
        /*026a*/ 	.short	(.L_72 - .L_71)
.L_71:
        /*026c*/ 	.word	0x00000008
.L_72:


//--------------------- .nv.callgraph             --------------------------
	.section	.nv.callgraph,"",@"SHT_CUDA_CALLGRAPH"
	.align	4
	.sectionentsize	8
	.align		4
        /*0000*/ 	.word	0x00000000
	.align		4
        /*0004*/ 	.word	0xffffffff
	.align		4
        /*0008*/ 	.word	0x00000000
	.align		4
        /*000c*/ 	.word	0xfffffffe
	.align		4
        /*0010*/ 	.word	0x00000000
	.align		4
        /*0014*/ 	.word	0xfffffffd
	.align		4
        /*0018*/ 	.word	0x00000000
	.align		4
        /*001c*/ 	.word	0xfffffffc


//--------------------- .nv.constant4             --------------------------
	.section	.nv.constant4,"a",@progbits
	.align	8
	.align		8
.nv.constant4:
        /*0000*/ 	.dword	_$_str


//--------------------- .text.attn_fwd            --------------------------
	.section	.text.attn_fwd,"ax",@progbits
	.align	128
        .global         attn_fwd
        .type           attn_fwd,@function
        .size           attn_fwd,(.L_x_3 - attn_fwd)
        .other          attn_fwd,@"STO_CUDA_ENTRY STV_DEFAULT"
attn_fwd:
.text.attn_fwd:
[----:B------:R-:W-:Y:S01]  /*0000*/  LDC R1, c[0x0][0x28] ;  /* 0x00000a00ff017b82 */ /* 0x000fe20000000800 */
[----:B------:R-:W0:Y:S07]  /*0010*/  S2R R3, SR_CTAID.X ;  /* 0x0000000000037919 */ /* 0x000e2e0000002500 */
[----:B------:R-:W1:Y:S01]  /*0020*/  S2UR UR16, SR_CTAID.Y ;  /* 0x00000000001079c3 */ /* 0x000e620000002600 */
[----:B------:R-:W-:Y:S01]  /*0030*/  ULDC.64 UR4, c[0x0][0x240] ;  /* 0x0000900000047ab9 */ /* 0x000fe20000000a00 */
[----:B------:R-:W-:Y:S01]  /*0040*/  ULDC.64 UR28, c[0x0][0x208] ;  /* 0x00008200001c7ab9 */ /* 0x000fe20000000a00 */
[----:B------:R-:W0:Y:S05]  /*0050*/  S2R R0, SR_TID.X ;  /* 0x0000000000007919 */ /* 0x000e2a0000002100 */
[----:B------:R-:W2:Y:S08]  /*0060*/  LDC.64 R6, c[0x0][0x210] ;  /* 0x00008400ff067b82 */ /* 0x000eb00000000a00 */
[----:B------:R-:W3:Y:S01]  /*0070*/  LDC R145, c[0x0][0x248] ;  /* 0x00009200ff917b82 */ /* 0x000ee20000000800 */
[----:B-1----:R-:W-:-:S04]  /*0080*/  UIMAD UR4, UR16, UR4, URZ ;  /* 0x00000004100472a4 */ /* 0x002fc8000f8e023f */
[----:B------:R-:W-:Y:S01]  /*0090*/  USHF.L.U32 UR6, UR4, 0x1, URZ ;  /* 0x0000000104067899 */ /* 0x000fe2000800063f */
[----:B0-----:R-:W-:-:S05]  /*00a0*/  PRMT R2, R0, 0x6540, R3 ;  /* 0x0000654000027816 */ /* 0x001fca0000000003 */
[----:B------:R-:W-:Y:S01]  /*00b0*/  IMAD R4, R2, UR5, RZ ;  /* 0x0000000502047c24 */ /* 0x000fe2000f8e02ff */
[----:B------:R-:W-:Y:S01]  /*00c0*/  UIMAD.WIDE UR4, UR4, 0x2, URZ ;  /* 0x00000002040478a5 */ /* 0x000fe2000f8e023f */
[----:B---3--:R-:W-:Y:S02]  /*00d0*/  IMAD R17, R145, 0x50, RZ ;  /* 0x0000005091117824 */ /* 0x008fe400078e02ff */
[C---:B------:R-:W-:Y:S02]  /*00e0*/  IMAD.SHL.U32 R19, R4.reuse, 0x2, RZ ;  /* 0x0000000204137824 */ /* 0x040fe400078e00ff */
[----:B------:R-:W-:-:S03]  /*00f0*/  IMAD.HI R4, R4, 0x2, RZ ;  /* 0x0000000204047827 */ /* 0x000fc600078e02ff */
[----:B--2---:R-:W-:Y:S01]  /*0100*/  IADD3 R18, P0, P1, R19, UR6, R6 ;  /* 0x0000000613127c10 */ /* 0x004fe2000f91e006 */
[C---:B------:R-:W-:Y:S02]  /*0110*/  IMAD.SHL.U32 R5, R145.reuse, 0x8, RZ ;  /* 0x0000000891057824 */ /* 0x040fe400078e00ff */
[C---:B------:R-:W-:Y:S01]  /*0120*/  IMAD R13, R145.reuse, 0xa, RZ ;  /* 0x0000000a910d7824 */ /* 0x040fe200078e02ff */
[----:B------:R-:W-:Y:S01]  /*0130*/  IADD3.X R19, R4, UR5, R7, P0, P1 ;  /* 0x0000000504137c10 */ /* 0x000fe200087e2407 */
[C---:B------:R-:W-:Y:S01]  /*0140*/  IMAD.SHL.U32 R9, R145.reuse, 0x10, RZ ;  /* 0x0000001091097824 */ /* 0x040fe200078e00ff */
[CC--:B------:R-:W-:Y:S01]  /*0150*/  LEA R16, P2, R145.reuse, R18.reuse, 0x4 ;  /* 0x0000001291107211 */ /* 0x0c0fe200078420ff */
[C---:B------:R-:W-:Y:S01]  /*0160*/  IMAD R25, R145.reuse, 0x14, RZ ;  /* 0x0000001491197824 */ /* 0x040fe200078e02ff */
[CC--:B------:R-:W-:Y:S01]  /*0170*/  LEA R8, P3, R145.reuse, R18.reuse, 0x5 ;  /* 0x0000001291087211 */ /* 0x0c0fe200078628ff */
[C---:B------:R-:W-:Y:S01]  /*0180*/  IMAD R29, R145.reuse, 0x28, RZ ;  /* 0x00000028911d7824 */ /* 0x040fe200078e02ff */
[C---:B------:R-:W-:Y:S01]  /*0190*/  SHF.L.U32 R21, R145.reuse, 0x5, RZ ;  /* 0x0000000591157819 */ /* 0x040fe200000006ff */
[----:B------:R-:W-:Y:S01]  /*01a0*/  IMAD R11, R145, 0x5, RZ ;  /* 0x00000005910b7824 */ /* 0x000fe200078e02ff */
[-C--:B------:R-:W-:Y:S01]  /*01b0*/  IADD3 R12, P0, R17, R18.reuse, RZ ;  /* 0x00000012110c7210 */ /* 0x080fe20007f1e0ff */
[C---:B------:R-:W-:Y:S01]  /*01c0*/  IMAD R23, R145.reuse, 0x42, RZ ;  /* 0x0000004291177824 */ /* 0x040fe200078e02ff */
[CC--:B------:R-:W-:Y:S01]  /*01d0*/  LEA R4, P1, R145.reuse, R18.reuse, 0x6 ;  /* 0x0000001291047211 */ /* 0x0c0fe200078230ff */
[----:B------:R-:W-:Y:S01]  /*01e0*/  IMAD R15, R145, 0x6, RZ ;  /* 0x00000006910f7824 */ /* 0x000fe200078e02ff */
[-C--:B------:R-:W-:Y:S01]  /*01f0*/  LEA.HI.X.SX32 R17, R5, R19.reuse, 0x1, P2 ;  /* 0x0000001305117211 */ /* 0x080fe200010f0eff */
[----:B------:R-:W-:Y:S01]  /*0200*/  IMAD R35, R145, 0xc, RZ ;  /* 0x0000000c91237824 */ /* 0x000fe200078e02ff */
[-C--:B------:R-:W-:Y:S01]  /*0210*/  IADD3 R20, P2, R13, R18.reuse, RZ ;  /* 0x000000120d147210 */ /* 0x080fe20007f5e0ff */
        /* <DEDUP_REMOVED lines=16> */
[----:B------:R-:W-:Y:S01]  /*0320*/  IMAD.SHL.U32 R27, R145, 0x2, RZ ;  /* 0x00000002911b7824 */ /* 0x000fe200078e00ff */
[-C--:B------:R-:W-:Y:S01]  /*0330*/  LEA.HI.X.SX32 R25, R25, R19.reuse, 0x1, P1 ;  /* 0x0000001319197211 */ /* 0x080fe200008f0eff */
[----:B------:R-:W-:Y:S01]  /*0340*/  IMAD R43, R145, 0xe, RZ ;  /* 0x0000000e912b7824 */ /* 0x000fe200078e02ff */
[-C--:B------:R-:W-:Y:S01]  /*0350*/  IADD3 R32, P1, R35, R18.reuse, RZ ;  /* 0x0000001223207210 */ /* 0x080fe20007f3e0ff */
[----:B------:R-:W-:Y:S01]  /*0360*/  IMAD R57, R145, 0x3f, RZ ;  /* 0x0000003f91397824 */ /* 0x000fe200078e02ff */
[-C--:B------:R-:W-:Y:S01]  /*0370*/  IADD3 R14, P5, R33, R18.reuse, RZ ;  /* 0x00000012210e7210 */ /* 0x080fe20007fbe0ff */
[----:B------:R-:W-:Y:S01]  /*0380*/  IMAD R61, R145, 0x12, RZ ;  /* 0x00000012913d7824 */ /* 0x000fe200078e02ff */
[-C--:B------:R-:W-:Y:S01]  /*0390*/  LEA.HI.X.SX32 R13, R29, R19.reuse, 0x1, P0 ;  /* 0x000000131d0d7211 */ /* 0x080fe200000f0eff */
[----:B------:R-:W-:Y:S01]  /*03a0*/  IMAD R39, R145, 0x7, RZ ;  /* 0x0000000791277824 */ /* 0x000fe200078e02ff */
[-C--:B------:R-:W-:Y:S01]  /*03b0*/  LEA.HI.X.SX32 R29, R7, R19.reuse, 0x1, P3 ;  /* 0x00000013071d7211 */ /* 0x080fe200018f0eff */
[----:B------:R-:W-:Y:S01]  /*03c0*/  IMAD R71, R145, 0x46, RZ ;  /* 0x0000004691477824 */ /* 0x000fe200078e02ff */
[-C--:B------:R-:W-:Y:S01]  /*03d0*/  IADD3 R36, P3, R45, R18.reuse, RZ ;  /* 0x000000122d247210 */ /* 0x080fe20007f7e0ff */
[----:B------:R-:W-:Y:S01]  /*03e0*/  IMAD R75, R145, 0x48, RZ ;  /* 0x00000048914b7824 */ /* 0x000fe200078e02ff */
[-C--:B------:R-:W-:Y:S01]  /*03f0*/  LEA.HI.X.SX32 R33, R15, R19.reuse, 0x1, P1 ;  /* 0x000000130f217211 */ /* 0x080fe200008f0eff */
        /* <DEDUP_REMOVED lines=9> */
[-C--:B------:R-:W-:Y:S01]  /*0490*/  IADD3 R42, P3, R47, R18.reuse, RZ ;  /* 0x000000122f2a7210 */ /* 0x080fe20007f7e0ff */
        /* <DEDUP_REMOVED lines=15> */
[-C--:B------:R-:W-:Y:S01]  /*0590*/  LEA.HI.X.SX32 R7, R57, R19.reuse, 0x1, P4 ;  /* 0x0000001339077211 */ /* 0x080fe200020f0eff */
[C---:B------:R-:W-:Y:S01]  /*05a0*/  IMAD R65, R145.reuse, 0x13, RZ ;  /* 0x0000001391417824 */ /* 0x040fe200078e02ff */
[CC--:B------:R-:W-:Y:S01]  /*05b0*/  LEA R74, P6, R145.reuse, R18.reuse, 0x2 ;  /* 0x00000012914a7211 */ /* 0x0c0fe200078c10ff */
[C---:B------:R-:W-:Y:S01]  /*05c0*/  IMAD R107, R145.reuse, 0x2a, RZ ;  /* 0x0000002a916b7824 */ /* 0x040fe200078e02ff */
[CC--:B------:R-:W-:Y:S01]  /*05d0*/  LEA R70, P4, R145.reuse, R18.reuse, 0x3 ;  /* 0x0000001291467211 */ /* 0x0c0fe200078818ff */
[C---:B------:R-:W-:Y:S01]  /*05e0*/  IMAD R117, R145.reuse, 0x2e, RZ ;  /* 0x0000002e91757824 */ /* 0x040fe200078e02ff */
[CC--:B------:R-:W-:Y:S01]  /*05f0*/  LEA.HI.X.SX32 R77, R145.reuse, R19.reuse, 0x1, P5 ;  /* 0x00000013914d7211 */ /* 0x0c0fe200028f0eff */
        /* <DEDUP_REMOVED lines=77> */
[----:B------:R-:W-:Y:S01]  /*0ad0*/  LEA.HI.X.SX32 R27, R91, R19, 0x1, P2 ;  /* 0x000000135b1b7211 */ /* 0x000fe200010f0eff */
[----:B------:R-:W2:Y:S01]  /*0ae0*/  LDG.E.U16 R4, desc[UR28][R4.64] ;  /* 0x0000001c04047981 */ /* 0x000ea2000c1e1500 */
[----:B------:R-:W-:-:S02]  /*0af0*/  IADD3 R86, P6, R111, R18, RZ ;  /* 0x000000126f567210 */ /* 0x000fc40007fde0ff */
        /* <DEDUP_REMOVED lines=18> */
[----:B------:R-:W-:Y:S01]  /*0c20*/  IADD3 R92, P3, R155, R18, RZ ;  /* 0x000000129b5c7210 */ /* 0x000fe20007f7e0ff */
[----:B------:R-:W3:Y:S01]  /*0c30*/  LDG.E.U16 R9, desc[UR28][R8.64] ;  /* 0x0000001c08097981 */ /* 0x000ee2000c1e1500 */
[----:B------:R-:W-:-:S02]  /*0c40*/  LEA.HI.X.SX32 R87, R99, R19, 0x1, P6 ;  /* 0x0000001363577211 */ /* 0x000fc400030f0eff */
[-C--:B------:R-:W-:Y:S01]  /*0c50*/  LEA.HI.X.SX32 R91, R103, R19.reuse, 0x1, P5 ;  /* 0x00000013675b7211 */ /* 0x080fe200028f0eff */
[----:B------:R-:W4:Y:S01]  /*0c60*/  LDG.E.U16 R11, desc[UR28][R10.64] ;  /* 0x0000001c0a0b7981 */ /* 0x000f22000c1e1500 */
[-C--:B------:R-:W-:Y:S02]  /*0c70*/  LEA.HI.X.SX32 R111, R105, R19.reuse, 0x1, P2 ;  /* 0x00000013696f7211 */ /* 0x080fe400010f0eff */
[-C--:B------:R-:W-:Y:S01]  /*0c80*/  IADD3 R96, P6, R157, R18.reuse, RZ ;  /* 0x000000129d607210 */ /* 0x080fe20007fde0ff */
[----:B------:R-:W-:Y:S01]  /*0c90*/  IMAD R135, R145, 0x37, RZ ;  /* 0x0000003791877824 */ /* 0x000fe200078e02ff */
[-C--:B------:R-:W-:Y:S01]  /*0ca0*/  LEA.HI.X.SX32 R89, R101, R19.reuse, 0x1, P4 ;  /* 0x0000001365597211 */ /* 0x080fe200020f0eff */
[----:B------:R0:W5:Y:S01]  /*0cb0*/  LDG.E.U16 R118, desc[UR28][R18.64] ;  /* 0x0000001c12767981 */ /* 0x000162000c1e1500 */
[-C--:B------:R-:W-:Y:S02]  /*0cc0*/  IADD3 R124, P2, R163, R18.reuse, RZ ;  /* 0x00000012a37c7210 */ /* 0x080fe40007f5e0ff */
[----:B------:R-:W-:Y:S01]  /*0cd0*/  LEA.HI.X.SX32 R103, R107, R19, 0x1, P1 ;  /* 0x000000136b677211 */ /* 0x000fe200008f0eff */
[----:B------:R-:W5:Y:S01]  /*0ce0*/  LDG.E.U16 R16, desc[UR28][R16.64] ;  /* 0x0000001c10107981 */ /* 0x000f62000c1e1500 */
[----:B------:R-:W-:-:S02]  /*0cf0*/  IADD3 R94, P4, R159, R18, RZ ;  /* 0x000000129f5e7210 */ /* 0x000fc40007f9e0ff */
[-C--:B------:R-:W-:Y:S01]  /*0d00*/  IADD3 R122, P1, R165, R18.reuse, RZ ;  /* 0x00000012a57a7210 */ /* 0x080fe20007f3e0ff */
[----:B------:R1:W5:Y:S01]  /*0d10*/  LDG.E.U16 R12, desc[UR28][R12.64] ;  /* 0x0000001c0c0c7981 */ /* 0x000362000c1e1500 */
[-C--:B------:R-:W-:Y:S02]  /*0d20*/  LEA.HI.X.SX32 R101, R109, R19.reuse, 0x1, P0 ;  /* 0x000000136d657211 */ /* 0x080fe400000f0eff */
[-C--:B------:R-:W-:Y:S01]  /*0d30*/  IADD3 R114, P0, R167, R18.reuse, RZ ;  /* 0x00000012a7727210 */ /* 0x080fe20007f1e0ff */
[----:B------:R-:W5:Y:S01]  /*0d40*/  LDG.E.U16 R36, desc[UR28][R36.64] ;  /* 0x0000001c24247981 */ /* 0x000f62000c1e1500 */
[-C--:B------:R-:W-:Y:S02]  /*0d50*/  LEA.HI.X.SX32 R93, R113, R19.reuse, 0x1, P3 ;  /* 0x00000013715d7211 */ /* 0x080fe400018f0eff */
[----:B------:R-:W-:Y:S01]  /*0d60*/  IADD3 R112, P3, R169, R18, RZ ;  /* 0x00000012a9707210 */ /* 0x000fe20007f7e0ff */
[----:B------:R-:W5:Y:S01]  /*0d70*/  LDG.E.U16 R14, desc[UR28][R14.64] ;  /* 0x0000001c0e0e7981 */ /* 0x000f62000c1e1500 */
[----:B------:R-:W-:-:S02]  /*0d80*/  LEA.HI.X.SX32 R97, R115, R19, 0x1, P6 ;  /* 0x0000001373617211 */ /* 0x000fc400030f0eff */
[-C--:B------:R-:W-:Y:S01]  /*0d90*/  LEA.HI.X.SX32 R125, R121, R19.reuse, 0x1, P2 ;  /* 0x00000013797d7211 */ /* 0x080fe200010f0eff */
[----:B------:R-:W5:Y:S01]  /*0da0*/  LDG.E.U16 R76, desc[UR28][R76.64] ;  /* 0x0000001c4c4c7981 */ /* 0x000f62000c1e1500 */
[-C--:B------:R-:W-:Y:S02]  /*0db0*/  IADD3 R108, P6, R171, R18.reuse, RZ ;  /* 0x00000012ab6c7210 */ /* 0x080fe40007fde0ff */
[-C--:B------:R-:W-:Y:S01]  /*0dc0*/  LEA.HI.X.SX32 R95, R117, R19.reuse, 0x1, P4 ;  /* 0x00000013755f7211 */ /* 0x080fe200020f0eff */
[----:B------:R-:W-:Y:S01]  /*0dd0*/  IMAD R117, R145, 0x3b, RZ ;  /* 0x0000003b91757824 */ /* 0x000fe200078e02ff */
[-C--:B------:R-:W-:Y:S01]  /*0de0*/  IADD3 R128, P2, R177, R18.reuse, RZ ;  /* 0x00000012b1807210 */ /* 0x080fe20007f5e0ff */
[----:B------:R-:W5:Y:S01]  /*0df0*/  LDG.E.U16 R52, desc[UR28][R52.64] ;  /* 0x0000001c34347981 */ /* 0x000f62000c1e1500 */
[----:B------:R-:W-:Y:S02]  /*0e00*/  LEA.HI.X.SX32 R123, R123, R19, 0x1, P1 ;  /* 0x000000137b7b7211 */ /* 0x000fe400008f0eff */
[-C--:B------:R-:W-:Y:S01]  /*0e10*/  IADD3 R98, P5, R161, R18.reuse, RZ ;  /* 0x00000012a1627210 */ /* 0x080fe20007fbe0ff */
[----:B------:R-:W5:Y:S01]  /*0e20*/  LDG.E.U16 R48, desc[UR28][R48.64] ;  /* 0x0000001c30307981 */ /* 0x000f62000c1e1500 */
[----:B------:R-:W-:-:S02]  /*0e30*/  IADD3 R130, P1, R179, R18, RZ ;  /* 0x00000012b3827210 */ /* 0x000fc40007f3e0ff */
[-C--:B------:R-:W-:Y:S01]  /*0e40*/  LEA.HI.X.SX32 R115, R127, R19.reuse, 0x1, P0 ;  /* 0x000000137f737211 */ /* 0x080fe200000f0eff */
[----:B------:R-:W5:Y:S01]  /*0e50*/  LDG.E.U16 R68, desc[UR28][R68.64] ;  /* 0x0000001c44447981 */ /* 0x000f62000c1e1500 */
[-C--:B------:R-:W-:Y:S02]  /*0e60*/  IADD3 R126, P0, R181, R18.reuse, RZ ;  /* 0x00000012b57e7210 */ /* 0x080fe40007f1e0ff */
[----:B------:R-:W-:Y:S01]  /*0e70*/  IADD3 R106, P4, R173, R18, RZ ;  /* 0x00000012ad6a7210 */ /* 0x000fe20007f9e0ff */
[----:B------:R-:W5:Y:S01]  /*0e80*/  LDG.E.U16 R26, desc[UR28][R26.64] ;  /* 0x0000001c1a1a7981 */ /* 0x000f62000c1e1500 */
[-C--:B------:R-:W-:Y:S02]  /*0e90*/  LEA.HI.X.SX32 R113, R129, R19.reuse, 0x1, P3 ;  /* 0x0000001381717211 */ /* 0x080fe400018f0eff */
[-C--:B------:R-:W-:Y:S01]  /*0ea0*/  LEA.HI.X.SX32 R109, R131, R19.reuse, 0x1, P6 ;  /* 0x00000013836d7211 */ /* 0x080fe200030f0eff */
[----:B------:R-:W5:Y:S01]  /*0eb0*/  LDG.E.U16 R110, desc[UR28][R110.64] ;  /* 0x0000001c6e6e7981 */ /* 0x000f62000c1e1500 */
[----:B------:R-:W-:-:S02]  /*0ec0*/  LEA.HI.X.SX32 R129, R137, R19, 0x1, P2 ;  /* 0x0000001389817211 */ /* 0x000fc400010f0eff */
[-C--:B------:R-:W-:Y:S01]  /*0ed0*/  LEA.HI.X.SX32 R99, R119, R19.reuse, 0x1, P5 ;  /* 0x0000001377637211 */ /* 0x080fe200028f0eff */
[----:B------:R-:W-:Y:S01]  /*0ee0*/  IMAD R119, R145, 0x3d, RZ ;  /* 0x0000003d91777824 */ /* 0x000fe200078e02ff */
[-C--:B------:R-:W-:Y:S01]  /*0ef0*/  LEA.HI.X.SX32 R131, R139, R19.reuse, 0x1, P1 ;  /* 0x000000138b837211 */ /* 0x080fe200008f0eff */
[----:B------:R-:W5:Y:S01]  /*0f00*/  LDG.E.U16 R124, desc[UR28][R124.64] ;  /* 0x0000001c7c7c7981 */ /* 0x000f62000c1e1500 */
[-C--:B------:R-:W-:Y:S02]  /*0f10*/  IADD3 R120, P3, R183, R18.reuse, RZ ;  /* 0x00000012b7787210 */ /* 0x080fe40007f7e0ff */
[-C--:B------:R-:W-:Y:S01]  /*0f20*/  LEA.HI.X.SX32 R127, R117, R19.reuse, 0x1, P0 ;  /* 0x00000013757f7211 */ /* 0x080fe200000f0eff */
[----:B------:R-:W5:Y:S01]  /*0f30*/  LDG.E.U16 R128, desc[UR28][R128.64] ;  /* 0x0000001c80807981 */ /* 0x000f62000c1e1500 */
[-C--:B------:R-:W-:Y:S02]  /*0f40*/  IADD3 R104, P5, R175, R18.reuse, RZ ;  /* 0x00000012af687210 */ /* 0x080fe40007fbe0ff */
[----:B------:R-:W-:Y:S01]  /*0f50*/  IADD3 R116, P6, R185, R18, RZ ;  /* 0x00000012b9747210 */ /* 0x000fe20007fde0ff */
[----:B------:R-:W5:Y:S01]  /*0f60*/  LDG.E.U16 R22, desc[UR28][R22.64] ;  /* 0x0000001c16167981 */ /* 0x000f62000c1e1500 */
[----:B------:R-:W-:-:S02]  /*0f70*/  LEA.HI.X.SX32 R107, R133, R19, 0x1, P4 ;  /* 0x00000013856b7211 */ /* 0x000fc400020f0eff */
[----:B0-----:R-:W-:Y:S01]  /*0f80*/  IADD3 R18, P4, R187, R18, RZ ;  /* 0x00000012bb127210 */ /* 0x001fe20007f9e0ff */
[----:B------:R-:W5:Y:S01]  /*0f90*/  LDG.E.U16 R74, desc[UR28][R74.64] ;  /* 0x0000001c4a4a7981 */ /* 0x000f62000c1e1500 */
[-C--:B------:R-:W-:Y:S02]  /*0fa0*/  LEA.HI.X.SX32 R121, R141, R19.reuse, 0x1, P3 ;  /* 0x000000138d797211 */ /* 0x080fe400018f0eff */
[-C--:B------:R-:W-:Y:S01]  /*0fb0*/  LEA.HI.X.SX32 R105, R135, R19.reuse, 0x1, P5 ;  /* 0x0000001387697211 */ /* 0x080fe200028f0eff */
[----:B------:R-:W5:Y:S01]  /*0fc0*/  LDG.E.U16 R60, desc[UR28][R60.64] ;  /* 0x0000001c3c3c7981 */ /* 0x000f62000c1e1500 */
[-C--:B------:R-:W-:Y:S02]  /*0fd0*/  LEA.HI.X.SX32 R117, R119, R19.reuse, 0x1, P6 ;  /* 0x0000001377757211 */ /* 0x080fe400030f0eff */
[----:B------:R-:W-:Y:S01]  /*0fe0*/  LEA.HI.X.SX32 R19, R143, R19, 0x1, P4 ;  /* 0x000000138f137211 */ /* 0x000fe200020f0eff */
[----:B------:R-:W5:Y:S04]  /*0ff0*/  LDG.E.U16 R72, desc[UR28][R72.64] ;  /* 0x0000001c48487981 */ /* 0x000f68000c1e1500 */
        /* <DEDUP_REMOVED lines=43> */
[----:B------:R0:W5:Y:S01]  /*12b0*/  LDG.E.U16 R6, desc[UR28][R6.64] ;  /* 0x0000001c06067981 */ /* 0x000162000c1e1500 */
[----:B------:R-:W0:Y:S01]  /*12c0*/  S2UR UR4, SR_CgaCtaId ;  /* 0x00000000000479c3 */ /* 0x000e220000008800 */
[----:B------:R-:W-:-:S02]  /*12d0*/  LOP3.LUT R5, R0, 0x3f, RZ, 0xc0, !PT ;  /* 0x0000003f00057812 */ /* 0x000fc400078ec0ff */
[----:B------:R-:W-:Y:S01]  /*12e0*/  LOP3.LUT R8, R0, 0xc0, RZ, 0xc0, !PT ;  /* 0x000000c000087812 */ /* 0x000fe200078ec0ff */
[----:B------:R-:W-:-:S04]  /*12f0*/  UMOV UR17, 0x400 ;  /* 0x0000040000117882 */ /* 0x000fc80000000000 */
[----:B-1----:R-:W-:-:S05]  /*1300*/  IMAD R13, R8, 0x40, R5 ;  /* 0x00000040080d7824 */ /* 0x002fca00078e0205 */
[----:B------:R-:W-:Y:S01]  /*1310*/  SHF.L.U32 R13, R13, 0x1, RZ ;  /* 0x000000010d0d7819 */ /* 0x000fe200000006ff */
[----:B0-----:R-:W-:-:S03]  /*1320*/  ULEA UR17, UR4, UR17, 0x18 ;  /* 0x0000001104117291 */ /* 0x001fc6000f8ec03f */
[----:B------:R-:W-:-:S06]  /*1330*/  LOP3.LUT R7, R13, 0x10, RZ, 0x3c, !PT ;  /* 0x000000100d077812 */ /* 0x000fcc00078e3cff */
[----:B--2---:R0:W-:Y:S02]  /*1340*/  STS.U16 [R13+UR17+0x1000], R4 ;  /* 0x001000040d007988 */ /* 0x0041e40008000411 */
[----:B0-----:R-:W-:-:S04]  /*1350*/  IMAD.SHL.U32 R4, R3, 0x100, RZ ;  /* 0x0000010003047824 */ /* 0x001fc800078e00ff */
[----:B------:R-:W-:Y:S01]  /*1360*/  VIADD R162, R4, 0x100 ;  /* 0x0000010004a27836 */ /* 0x000fe20000000000 */
[----:B---3--:R0:W-:Y:S04]  /*1370*/  STS.U16 [R13+UR17+0x800], R9 ;  /* 0x000800090d007988 */ /* 0x0081e80008000411 */
[----:B----4-:R1:W-:Y:S01]  /*1380*/  STS.U16 [R13+UR17+0x1c00], R11 ;  /* 0x001c000b0d007988 */ /* 0x0103e20008000411 */
[----:B------:R-:W-:Y:S02]  /*1390*/  ISETP.GE.AND P0, PT, R162, 0x1, PT ;  /* 0x00000001a200780c */ /* 0x000fe40003f06270 */
[C---:B0-----:R-:W-:Y:S01]  /*13a0*/  LOP3.LUT R9, R13.reuse, 0x20, RZ, 0x3c, !PT ;  /* 0x000000200d097812 */ /* 0x041fe200078e3cff */
[----:B-----5:R-:W-:Y:S01]  /*13b0*/  STS.U16 [R13+UR17+0x400], R16 ;  /* 0x000400100d007988 */ /* 0x020fe20008000411 */
[----:B-1----:R-:W-:-:S03]  /*13c0*/  LOP3.LUT R11, R13, 0x30, RZ, 0x3c, !PT ;  /* 0x000000300d0b7812 */ /* 0x002fc600078e3cff */
[----:B------:R-:W-:Y:S04]  /*13d0*/  STS.U16 [R13+UR17+0x1400], R12 ;  /* 0x0014000c0d007988 */ /* 0x000fe80008000411 */
[----:B------:R-:W-:Y:S04]  /*13e0*/  STS.U16 [R13+UR17+0xc00], R36 ;  /* 0x000c00240d007988 */ /* 0x000fe80008000411 */
[----:B------:R-:W-:Y:S04]  /*13f0*/  STS.U16 [R13+UR17+0x1800], R14 ;  /* 0x0018000e0d007988 */ /* 0x000fe80008000411 */
[----:B------:R-:W-:Y:S04]  /*1400*/  STS.U16 [R13+UR17], R118 ;  /* 0x000000760d007988 */ /* 0x000fe80008000411 */
[----:B------:R-:W-:Y:S04]  /*1410*/  STS.U16 [R7+UR17+0x80], R76 ;  /* 0x0000804c07007988 */ /* 0x000fe80008000411 */
[----:B------:R-:W-:Y:S04]  /*1420*/  STS.U16 [R7+UR17+0x480], R52 ;  /* 0x0004803407007988 */ /* 0x000fe80008000411 */
[----:B------:R-:W-:Y:S04]  /*1430*/  STS.U16 [R7+UR17+0x880], R48 ;  /* 0x0008803007007988 */ /* 0x000fe80008000411 */
[----:B------:R-:W-:Y:S04]  /*1440*/  STS.U16 [R7+UR17+0xc80], R68 ;  /* 0x000c804407007988 */ /* 0x000fe80008000411 */
[----:B------:R-:W-:Y:S04]  /*1450*/  STS.U16 [R7+UR17+0x1080], R26 ;  /* 0x0010801a07007988 */ /* 0x000fe80008000411 */
[----:B------:R-:W-:Y:S04]  /*1460*/  STS.U16 [R7+UR17+0x1480], R110 ;  /* 0x0014806e07007988 */ /* 0x000fe80008000411 */
[----:B------:R-:W-:Y:S04]  /*1470*/  STS.U16 [R7+UR17+0x1880], R124 ;  /* 0x0018807c07007988 */ /* 0x000fe80008000411 */
[----:B------:R0:W-:Y:S04]  /*1480*/  STS.U16 [R7+UR17+0x1c80], R128 ;  /* 0x001c808007007988 */ /* 0x0001e80008000411 */
[----:B------:R-:W-:Y:S04]  /*1490*/  STS.U16 [R9+UR17+0x500], R22 ;  /* 0x0005001609007988 */ /* 0x000fe80008000411 */
[----:B------:R-:W-:Y:S01]  /*14a0*/  STS.U16 [R9+UR17+0x100], R74 ;  /* 0x0001004a09007988 */ /* 0x000fe20008000411 */
[----:B0-----:R-:W-:-:S03]  /*14b0*/  LOP3.LUT R7, R13, 0x40, RZ, 0x3c, !PT ;  /* 0x000000400d077812 */ /* 0x001fc600078e3cff */
        /* <DEDUP_REMOVED lines=15> */
[----:B------:R-:W-:Y:S01]  /*15b0*/  STS.U16 [R7+UR17+0xa00], R24 ;  /* 0x000a001807007988 */ /* 0x000fe20008000411 */
[----:B0-----:R-:W-:-:S02]  /*15c0*/  LOP3.LUT R11, R13, 0x60, RZ, 0x3c, !PT ;  /* 0x000000600d0b7812 */ /* 0x001fc400078e3cff */
[----:B------:R-:W-:Y:S01]  /*15d0*/  LOP3.LUT R13, R13, 0x70, RZ, 0x3c, !PT ;  /* 0x000000700d0d7812 */ /* 0x000fe200078e3cff */
[----:B------:R-:W-:Y:S04]  /*15e0*/  STS.U16 [R7+UR17+0x600], R34 ;  /* 0x0006002207007988 */ /* 0x000fe80008000411 */
        /* <DEDUP_REMOVED lines=15> */
[----:B------:R-:W-:Y:S04]  /*16e0*/  STS.U16 [R11+UR17+0x700], R42 ;  /* 0x0007002a0b007988 */ /* 0x000fe80008000411 */
[----:B------:R1:W-:Y:S04]  /*16f0*/  STS.U16 [R11+UR17+0xb00], R64 ;  /* 0x000b00400b007988 */ /* 0x0003e80008000411 */
[----:B------:R-:W-:Y:S04]  /*1700*/  STS.U16 [R11+UR17+0xf00], R82 ;  /* 0x000f00520b007988 */ /* 0x000fe80008000411 */
[----:B------:R-:W-:Y:S04]  /*1710*/  STS.U16 [R11+UR17+0x1300], R88 ;  /* 0x001300580b007988 */ /* 0x000fe80008000411 */
[----:B------:R-:W-:Y:S04]  /*1720*/  STS.U16 [R11+UR17+0x1700], R94 ;  /* 0x0017005e0b007988 */ /* 0x000fe80008000411 */
[----:B------:R-:W-:Y:S04]  /*1730*/  STS.U16 [R11+UR17+0x1b00], R106 ;  /* 0x001b006a0b007988 */ /* 0x000fe80008000411 */
[----:B------:R-:W-:Y:S01]  /*1740*/  STS.U16 [R11+UR17+0x1f00], R18 ;  /* 0x001f00120b007988 */ /* 0x000fe20008000411 */
[----:B------:R-:W-:-:S03]  /*1750*/  IMAD.MOV.U32 R134, RZ, RZ, 0x3f800000 ;  /* 0x3f800000ff867424 */ /* 0x000fc600078e00ff */
[----:B------:R-:W-:Y:S01]  /*1760*/  STS.U16 [R13+UR17+0x380], R44 ;  /* 0x0003802c0d007988 */ /* 0x000fe20008000411 */
[----:B------:R-:W-:-:S03]  /*1770*/  IMAD.MOV.U32 R104, RZ, RZ, -0x800000 ;  /* 0xff800000ff687424 */ /* 0x000fc600078e00ff */
[----:B------:R-:W-:Y:S01]  /*1780*/  STS.U16 [R13+UR17+0x780], R50 ;  /* 0x000780320d007988 */ /* 0x000fe20008000411 */
[----:B0-----:R-:W-:-:S03]  /*1790*/  IMAD.MOV.U32 R116, RZ, RZ, -0x800000 ;  /* 0xff800000ff747424 */ /* 0x001fc600078e00ff */
[----:B------:R0:W-:Y:S01]  /*17a0*/  STS.U16 [R13+UR17+0xb80], R66 ;  /* 0x000b80420d007988 */ /* 0x0001e20008000411 */
[----:B------:R-:W-:-:S03]  /*17b0*/  MOV R111, 0xff800000 ;  /* 0xff800000006f7802 */ /* 0x000fc60000000f00 */
[----:B------:R2:W-:Y:S01]  /*17c0*/  STS.U16 [R13+UR17+0xf80], R84 ;  /* 0x000f80540d007988 */ /* 0x0005e20008000411 */
[----:B------:R-:W-:-:S03]  /*17d0*/  IMAD.MOV.U32 R105, RZ, RZ, -0x800000 ;  /* 0xff800000ff697424 */ /* 0x000fc600078e00ff */
[----:B------:R3:W-:Y:S01]  /*17e0*/  STS.U16 [R13+UR17+0x1380], R90 ;  /* 0x0013805a0d007988 */ /* 0x0007e20008000411 */
[----:B------:R-:W-:-:S03]  /*17f0*/  IMAD.MOV.U32 R139, RZ, RZ, 0x3f800000 ;  /* 0x3f800000ff8b7424 */ /* 0x000fc600078e00ff */
[----:B------:R3:W-:Y:S01]  /*1800*/  STS.U16 [R13+UR17+0x1780], R98 ;  /* 0x001780620d007988 */ /* 0x0007e20008000411 */
[----:B------:R-:W-:-:S03]  /*1810*/  IMAD.MOV.U32 R140, RZ, RZ, 0x3f800000 ;  /* 0x3f800000ff8c7424 */ /* 0x000fc600078e00ff */
[----:B------:R3:W-:Y:S01]  /*1820*/  STS.U16 [R13+UR17+0x1b80], R10 ;  /* 0x001b800a0d007988 */ /* 0x0007e20008000411 */
[----:B------:R-:W-:-:S03]  /*1830*/  MOV R141, 0x3f800000 ;  /* 0x3f800000008d7802 */ /* 0x000fc60000000f00 */
[----:B------:R3:W-:Y:S01]  /*1840*/  STS.U16 [R13+UR17+0x1f80], R6 ;  /* 0x001f80060d007988 */ /* 0x0007e20008000411 */
[----:B------:R-:W-:Y:S02]  /*1850*/  CS2R R56, SRZ ;  /* 0x0000000000387805 */ /* 0x000fe4000001ff00 */
[----:B------:R-:W-:Y:S02]  /*1860*/  CS2R R58, SRZ ;  /* 0x00000000003a7805 */ /* 0x000fe4000001ff00 */
[----:B------:R-:W-:Y:S02]  /*1870*/  CS2R R60, SRZ ;  /* 0x00000000003c7805 */ /* 0x000fe4000001ff00 */
[----:B------:R-:W-:Y:S02]  /*1880*/  CS2R R62, SRZ ;  /* 0x00000000003e7805 */ /* 0x000fe4000001ff00 */
[----:B-1----:R-:W-:Y:S02]  /*1890*/  CS2R R64, SRZ ;  /* 0x0000000000407805 */ /* 0x002fe4000001ff00 */
[----:B0-----:R-:W-:-:S02]  /*18a0*/  CS2R R66, SRZ ;  /* 0x0000000000427805 */ /* 0x001fc4000001ff00 */
[----:B------:R-:W-:Y:S02]  /*18b0*/  CS2R R68, SRZ ;  /* 0x0000000000447805 */ /* 0x000fe4000001ff00 */
[----:B------:R-:W-:Y:S02]  /*18c0*/  CS2R R70, SRZ ;  /* 0x0000000000467805 */ /* 0x000fe4000001ff00 */
[----:B------:R-:W-:Y:S02]  /*18d0*/  CS2R R72, SRZ ;  /* 0x0000000000487805 */ /* 0x000fe4000001ff00 */
[----:B------:R-:W-:Y:S02]  /*18e0*/  CS2R R74, SRZ ;  /* 0x00000000004a7805 */ /* 0x000fe4000001ff00 */
[----:B------:R-:W-:Y:S02]  /*18f0*/  CS2R R76, SRZ ;  /* 0x00000000004c7805 */ /* 0x000fe4000001ff00 */
[----:B------:R-:W-:-:S02]  /*1900*/  CS2R R78, SRZ ;  /* 0x00000000004e7805 */ /* 0x000fc4000001ff00 */
[----:B------:R-:W-:Y:S02]  /*1910*/  CS2R R80, SRZ ;  /* 0x0000000000507805 */ /* 0x000fe4000001ff00 */
[----:B------:R-:W-:Y:S02]  /*1920*/  CS2R R82, SRZ ;  /* 0x0000000000527805 */ /* 0x000fe4000001ff00 */
[----:B--2---:R-:W-:Y:S02]  /*1930*/  CS2R R84, SRZ ;  /* 0x0000000000547805 */ /* 0x004fe4000001ff00 */
[----:B------:R-:W-:Y:S02]  /*1940*/  CS2R R86, SRZ ;  /* 0x0000000000567805 */ /* 0x000fe4000001ff00 */
[----:B------:R-:W-:Y:S02]  /*1950*/  CS2R R24, SRZ ;  /* 0x0000000000187805 */ /* 0x000fe4000001ff00 */
[----:B------:R-:W-:-:S02]  /*1960*/  CS2R R26, SRZ ;  /* 0x00000000001a7805 */ /* 0x000fc4000001ff00 */
        /* <DEDUP_REMOVED lines=14> */
[C---:B------:R-:W-:Y:S01]  /*1a50*/  LOP3.LUT R136, R0.reuse, 0xff, RZ, 0xc0, !PT ;  /* 0x000000ff00887812 */ /* 0x040fe200078ec0ff */
[C---:B------:R-:W-:Y:S01]  /*1a60*/  IMAD.SHL.U32 R3, R0.reuse, 0x2, RZ ;  /* 0x0000000200037824 */ /* 0x040fe200078e00ff */
[----:B------:R-:W-:Y:S01]  /*1a70*/  LOP3.LUT R137, R0, 0xe0, RZ, 0xc0, !PT ;  /* 0x000000e000897812 */ /* 0x000fe200078ec0ff */
[----:B---3--:R-:W-:Y:S06]  /*1a80*/  @!P0 BRA `(.L_x_0) ;  /* 0x0000002800848947 */ /* 0x008fec0003800000 */
[----:B------:R-:W0:Y:S01]  /*1a90*/  LDC.64 R134, c[0x0][0x250] ;  /* 0x00009400ff867b82 */ /* 0x000e220000000a00 */
[----:B------:R-:W-:Y:S01]  /*1aa0*/  ULDC UR4, c[0x0][0x258] ;  /* 0x0000960000047ab9 */ /* 0x000fe20000000800 */
[----:B------:R-:W-:Y:S01]  /*1ab0*/  LOP3.LUT R10, R0, 0x1f, RZ, 0xc0, !PT ;  /* 0x0000001f000a7812 */ /* 0x000fe200078ec0ff */
[----:B------:R-:W-:Y:S01]  /*1ac0*/  IMAD R6, R5, UR4, RZ ;  /* 0x0000000405067c24 */ /* 0x000fe2000f8e02ff */
[----:B------:R-:W-:Y:S01]  /*1ad0*/  SHF.R.U32.HI R7, RZ, 0x2, R8 ;  /* 0x00000002ff077819 */ /* 0x000fe20000011608 */
[----:B------:R-:W-:Y:S01]  /*1ae0*/  ULDC.64 UR4, c[0x0][0x218] ;  /* 0x0000860000047ab9 */ /* 0x000fe20000000a00 */
[----:B------:R-:W-:Y:S01]  /*1af0*/  SHF.L.U32 R138, R136, 0x1, RZ ;  /* 0x00000001888a7819 */ /* 0x000fe200000006ff */
[----:B------:R-:W-:Y:S01]  /*1b00*/  IMAD.SHL.U32 R8, R6, 0x2, RZ ;  /* 0x0000000206087824 */ /* 0x000fe200078e00ff */
[----:B------:R-:W1:Y:S01]  /*1b10*/  LDC.64 R132, c[0x0][0x260] ;  /* 0x00009800ff847b82 */ /* 0x000e620000000a00 */
[----:B------:R-:W-:Y:S01]  /*1b20*/  ULDC.64 UR6, c[0x0][0x220] ;  /* 0x0000880000067ab9 */ /* 0x000fe20000000a00 */
[----:B------:R-:W-:Y:S01]  /*1b30*/  LOP3.LUT R138, R138, R7, RZ, 0x3c, !PT ;  /* 0x000000078a8a7212 */ /* 0x000fe200078e3cff */
[----:B------:R-:W-:Y:S01]  /*1b40*/  UMOV UR8, 0xfffffffe ;  /* 0xfffffffe00087882 */ /* 0x000fe20000000000 */
[--C-:B------:R-:W-:Y:S01]  /*1b50*/  SHF.R.U32.HI R7, RZ, 0x5, R0.reuse ;  /* 0x00000005ff077819 */ /* 0x100fe20000011600 */
[----:B------:R-:W-:Y:S01]  /*1b60*/  UMOV UR9, 0x7fffffdf ;  /* 0x7fffffdf00097882 */ /* 0x000fe20000000000 */
[----:B------:R-:W-:Y:S01]  /*1b70*/  SHF.R.U32.HI R11, RZ, 0x1, R137 ;  /* 0x00000001ff0b7819 */ /* 0x000fe20000011689 */
[----:B------:R-:W-:Y:S01]  /*1b80*/  IMAD.MOV.U32 R151, RZ, RZ, -0x800000 ;  /* 0xff800000ff977424 */ /* 0x000fe200078e00ff */
[----:B------:R-:W2:Y:S01]  /*1b90*/  LDC R26, c[0x0][0x268] ;  /* 0x00009a00ff1a7b82 */ /* 0x000ea20000000800 */
[----:B------:R-:W-:Y:S01]  /*1ba0*/  R2UR UR32, R7 ;  /* 0x00000000072072ca */ /* 0x000fe200000e0000 */
[----:B------:R-:W-:Y:S01]  /*1bb0*/  IMAD.MOV.U32 R149, RZ, RZ, RZ ;  /* 0x000000ffff957224 */ /* 0x000fe200078e00ff */
[----:B------:R-:W-:Y:S01]  /*1bc0*/  SHF.R.U32.HI R7, RZ, 0x2, R0 ;  /* 0x00000002ff077819 */ /* 0x000fe20000011600 */
[----:B------:R-:W-:Y:S01]  /*1bd0*/  IMAD.MOV.U32 R143, RZ, RZ, RZ ;  /* 0x000000ffff8f7224 */ /* 0x000fe200078e00ff */
[----:B------:R-:W-:Y:S01]  /*1be0*/  LOP3.LUT R163, R3, 0x6, RZ, 0xc0, !PT ;  /* 0x0000000603a37812 */ /* 0x000fe200078ec0ff */
[----:B------:R-:W-:Y:S01]  /*1bf0*/  IMAD.MOV.U32 R140, RZ, RZ, 0x3f800000 ;  /* 0x3f800000ff8c7424 */ /* 0x000fe200078e00ff */
[----:B------:R-:W-:Y:S01]  /*1c00*/  MOV R139, 0x3f800000 ;  /* 0x3f800000008b7802 */ /* 0x000fe20000000f00 */
[----:B0-----:R-:W-:Y:S01]  /*1c10*/  IMAD R134, R134, UR16, RZ ;  /* 0x0000001086867c24 */ /* 0x001fe2000f8e02ff */
[----:B------:R-:W-:Y:S01]  /*1c20*/  MOV R150, 0xff800000 ;  /* 0xff80000000967802 */ /* 0x000fe20000000f00 */
[----:B------:R-:W-:Y:S01]  /*1c30*/  IMAD.MOV.U32 R141, RZ, RZ, 0x3f800000 ;  /* 0x3f800000ff8d7424 */ /* 0x000fe200078e00ff */
[----:B------:R-:W-:Y:S01]  /*1c40*/  CS2R R56, SRZ ;  /* 0x0000000000387805 */ /* 0x000fe2000001ff00 */
[C---:B------:R-:W-:Y:S01]  /*1c50*/  IMAD.SHL.U32 R5, R134.reuse, 0x2, RZ ;  /* 0x0000000286057824 */ /* 0x040fe200078e00ff */
[----:B------:R-:W-:Y:S01]  /*1c60*/  CS2R R58, SRZ ;  /* 0x00000000003a7805 */ /* 0x000fe2000001ff00 */
[----:B------:R-:W-:Y:S01]  /*1c70*/  IMAD.HI R134, R134, 0x2, RZ ;  /* 0x0000000286867827 */ /* 0x000fe200078e02ff */
[----:B------:R-:W-:-:S02]  /*1c80*/  CS2R R60, SRZ ;  /* 0x00000000003c7805 */ /* 0x000fc4000001ff00 */
[----:B------:R-:W-:Y:S02]  /*1c90*/  CS2R R62, SRZ ;  /* 0x00000000003e7805 */ /* 0x000fe4000001ff00 */
[----:B------:R-:W-:Y:S01]  /*1ca0*/  IADD3 R19, P0, P1, R8, UR4, R5 ;  /* 0x0000000408137c10 */ /* 0x000fe2000f91e005 */
[----:B-1----:R-:W-:Y:S01]  /*1cb0*/  IMAD R132, R132, UR16, RZ ;  /* 0x0000001084847c24 */ /* 0x002fe2000f8e02ff */
[----:B------:R-:W-:Y:S01]  /*1cc0*/  SHF.R.U32.HI R8, RZ, 0x6, R0 ;  /* 0x00000006ff087819 */ /* 0x000fe20000011600 */
[----:B------:R-:W-:Y:S01]  /*1cd0*/  IMAD R10, R10, R133, RZ ;  /* 0x000000850a0a7224 */ /* 0x000fe200078e02ff */
[----:B------:R-:W-:Y:S01]  /*1ce0*/  CS2R R64, SRZ ;  /* 0x0000000000407805 */ /* 0x000fe2000001ff00 */
[----:B------:R-:W-:Y:S01]  /*1cf0*/  IMAD.SHL.U32 R5, R132, 0x2, RZ ;  /* 0x0000000284057824 */ /* 0x000fe200078e00ff */
[----:B------:R-:W-:Y:S01]  /*1d00*/  SGXT.U32 R8, R8, 0x2 ;  /* 0x000000020808781a */ /* 0x000fe20000000000 */
[----:B------:R-:W-:Y:S01]  /*1d10*/  IMAD.HI R9, R132, 0x2, RZ ;  /* 0x0000000284097827 */ /* 0x000fe200078e02ff */
[----:B------:R-:W-:-:S02]  /*1d20*/  SHF.L.U32 R12, R10, 0x1, RZ ;  /* 0x000000010a0c7819 */ /* 0x000fc400000006ff */
[----:B------:R-:W-:Y:S02]  /*1d30*/  CS2R R66, SRZ ;  /* 0x0000000000427805 */ /* 0x000fe4000001ff00 */
[----:B------:R-:W-:Y:S01]  /*1d40*/  CS2R R68, SRZ ;  /* 0x0000000000447805 */ /* 0x000fe2000001ff00 */
[----:B------:R-:W-:Y:S01]  /*1d50*/  IMAD R8, R8, R135, RZ ;  /* 0x0000008708087224 */ /* 0x000fe200078e02ff */
[----:B------:R-:W-:Y:S01]  /*1d60*/  IADD3 R28, P2, P3, R12, UR6, R5 ;  /* 0x000000060c1c7c10 */ /* 0x000fe2000fb5e005 */
[----:B------:R-:W-:Y:S01]  /*1d70*/  IMAD.HI R10, R10, 0x2, RZ ;  /* 0x000000020a0a7827 */ /* 0x000fe200078e02ff */
[----:B------:R-:W-:Y:S01]  /*1d80*/  SHF.R.U32.HI R5, RZ, 0x5, R0 ;  /* 0x00000005ff057819 */ /* 0x000fe20000011600 */
[----:B------:R-:W-:Y:S01]  /*1d90*/  UIADD3 UR6, UR17, 0x8000, URZ ;  /* 0x0000800011067890 */ /* 0x000fe2000fffe03f */
[----:B------:R-:W-:Y:S01]  /*1da0*/  SGXT.U32 R12, R7, 0x3 ;  /* 0x00000003070c781a */ /* 0x000fe20000000000 */
[----:B------:R-:W-:Y:S01]  /*1db0*/  IMAD.HI R7, R6, 0x2, RZ ;  /* 0x0000000206077827 */ /* 0x000fe200078e02ff */
[----:B------:R-:W-:Y:S01]  /*1dc0*/  SGXT.U32 R5, R5, 0x3 ;  /* 0x000000030505781a */ /* 0x000fe20000000000 */
[----:B------:R-:W-:Y:S01]  /*1dd0*/  USHF.R.U32.HI UR6, URZ, 0x4, UR6 ;  /* 0x000000043f067899 */ /* 0x000fe20008011606 */
[----:B------:R-:W-:Y:S01]  /*1de0*/  LOP3.LUT R132, R4, R11, R12, 0xfe, !PT ;  /* 0x0000000b04847212 */ /* 0x000fe200078efe0c */
[----:B------:R-:W-:Y:S01]  /*1df0*/  IMAD R6, R135, 0x4, R8 ;  /* 0x0000000487067824 */ /* 0x000fe200078e0208 */
[----:B------:R-:W-:Y:S01]  /*1e00*/  IADD3.X R13, R7, UR5, R134, P0, P1 ;  /* 0x00000005070d7c10 */ /* 0x000fe200087e2486 */
[----:B--2---:R-:W-:Y:S01]  /*1e10*/  IMAD R5, R5, R26, RZ ;  /* 0x0000001a05057224 */ /* 0x004fe200078e02ff */
[----:B------:R-:W-:Y:S01]  /*1e20*/  IADD3.X R30, R10, UR7, R9, P2, P3 ;  /* 0x000000070a1e7c10 */ /* 0x000fe200097e6409 */
[C---:B------:R-:W-:Y:S01]  /*1e30*/  IMAD R4, R135.reuse, 0x4, R6 ;  /* 0x0000000487047824 */ /* 0x040fe200078e0206 */
[-C--:B------:R-:W-:Y:S01]  /*1e40*/  LEA R128, P2, R6, R19.reuse, 0x1 ;  /* 0x0000001306807211 */ /* 0x080fe200078408ff */
[----:B------:R-:W-:Y:S01]  /*1e50*/  IMAD R7, R26, 0x8, R5 ;  /* 0x000000081a077824 */ /* 0x000fe200078e0205 */
[----:B------:R-:W-:Y:S01]  /*1e60*/  LEA R130, P1, R8, R19, 0x1 ;  /* 0x0000001308827211 */ /* 0x000fe200078208ff */
[----:B------:R-:W-:Y:S01]  /*1e70*/  USGXT.U32 UR6, UR6, 0xe ;  /* 0x0000000e0606789a */ /* 0x000fe20008000000 */
[C---:B------:R-:W-:Y:S01]  /*1e80*/  LEA R10, R135.reuse, R4, 0x2 ;  /* 0x00000004870a7211 */ /* 0x040fe200078e10ff */
[----:B------:R-:W-:Y:S01]  /*1e90*/  IMAD R9, R26, 0x8, R7 ;  /* 0x000000081a097824 */ /* 0x000fe200078e0207 */
[-C--:B------:R-:W-:Y:S01]  /*1ea0*/  LEA.HI.X.SX32 R129, R6, R13.reuse, 0x1, P2 ;  /* 0x0000000d06817211 */ /* 0x080fe200010f0eff */
[----:B------:R-:W-:Y:S01]  /*1eb0*/  UIADD3 UR10, UP0, UR6, 0x2, URZ ;  /* 0x00000002060a7890 */ /* 0x000fe2000ff1e03f */
[----:B------:R-:W-:Y:S01]  /*1ec0*/  LEA.HI.X.SX32 R131, R8, R13, 0x1, P1 ;  /* 0x0000000d08837211 */ /* 0x000fe200008f0eff */
[C---:B------:R-:W-:Y:S01]  /*1ed0*/  IMAD R12, R135.reuse, 0x4, R10 ;  /* 0x00000004870c7824 */ /* 0x040fe200078e020a */
[----:B------:R-:W-:Y:S01]  /*1ee0*/  LEA R11, R26, R9, 0x3 ;  /* 0x000000091a0b7211 */ /* 0x000fe200078e18ff */
[----:B------:R-:W-:Y:S01]  /*1ef0*/  UMOV UR5, URZ ;  /* 0x0000003f00057c82 */ /* 0x000fe20008000000 */
[-C--:B------:R-:W-:Y:S01]  /*1f00*/  LEA R124, P1, R4, R19.reuse, 0x1 ;  /* 0x00000013047c7211 */ /* 0x080fe200078208ff */
[----:B------:R-:W-:Y:S01]  /*1f10*/  IMAD R6, R135, 0x4, R12 ;  /* 0x0000000487067824 */ /* 0x000fe200078e020c */
[----:B------:R-:W-:Y:S01]  /*1f20*/  LEA R122, P2, R10, R19, 0x1 ;  /* 0x000000130a7a7211 */ /* 0x000fe200078408ff */
[----:B------:R-:W-:Y:S01]  /*1f30*/  IMAD R24, R26, 0x8, R11 ;  /* 0x000000081a187824 */ /* 0x000fe200078e020b */
[----:B------:R-:W-:Y:S01]  /*1f40*/  LEA R126, P0, R5, R28, 0x1 ;  /* 0x0000001c057e7211 */ /* 0x000fe200078008ff */
[C---:B------:R-:W-:Y:S01]  /*1f50*/  IMAD R8, R135.reuse, 0x4, R6 ;  /* 0x0000000487087824 */ /* 0x040fe200078e0206 */
[-C--:B------:R-:W-:Y:S01]  /*1f60*/  LEA.HI.X.SX32 R125, R4, R13.reuse, 0x1, P1 ;  /* 0x0000000d047d7211 */ /* 0x080fe200008f0eff */
[----:B------:R-:W-:Y:S01]  /*1f70*/  UIADD3.X UR11, UR5, 0x40000040, URZ, UP0, !UPT ;  /* 0x40000040050b7890 */ /* 0x000fe200087fe43f */
[----:B------:R-:W-:Y:S01]  /*1f80*/  LEA R25, R26, R24, 0x3 ;  /* 0x000000181a197211 */ /* 0x000fe200078e18ff */
[----:B------:R-:W-:Y:S01]  /*1f90*/  IMAD R4, R135, 0x4, R8 ;  /* 0x0000000487047824 */ /* 0x000fe200078e0208 */
[----:B------:R-:W-:Y:S01]  /*1fa0*/  LEA.HI.X.SX32 R123, R10, R13, 0x1, P2 ;  /* 0x0000000d0a7b7211 */ /* 0x000fe200010f0eff */
[----:B------:R-:W-:Y:S01]  /*1fb0*/  IMAD.MOV.U32 R142, RZ, RZ, -0x800000 ;  /* 0xff800000ff8e7424 */ /* 0x000fe200078e00ff */
[-C--:B------:R-:W-:Y:S01]  /*1fc0*/  LEA R120, P1, R12, R19.reuse, 0x1 ;  /* 0x000000130c787211 */ /* 0x080fe200078208ff */
[----:B------:R-:W-:Y:S01]  /*1fd0*/  IMAD.MOV.U32 R148, RZ, RZ, -0x800000 ;  /* 0xff800000ff947424 */ /* 0x000fe200078e00ff */
[----:B------:R-:W-:-:S02]  /*1fe0*/  LEA R22, P2, R6, R19, 0x1 ;  /* 0x0000001306167211 */ /* 0x000fc400078408ff */
[----:B------:R-:W-:Y:S02]  /*1ff0*/  CS2R R70, SRZ ;  /* 0x0000000000467805 */ /* 0x000fe4000001ff00 */
[----:B------:R-:W-:Y:S01]  /*2000*/  LEA.HI.X.SX32 R127, R5, R30, 0x1, P0 ;  /* 0x0000001e057f7211 */ /* 0x000fe200000f0eff */
[----:B------:R-:W-:Y:S01]  /*2010*/  IMAD R5, R26, 0x8, R25 ;  /* 0x000000081a057824 */ /* 0x000fe200078e0219 */
[-C--:B------:R-:W-:Y:S02]  /*2020*/  LEA R20, P3, R8, R19.reuse, 0x1 ;  /* 0x0000001308147211 */ /* 0x080fe400078608ff */
[----:B------:R-:W-:Y:S02]  /*2030*/  CS2R R72, SRZ ;  /* 0x0000000000487805 */ /* 0x000fe4000001ff00 */
[----:B------:R-:W-:Y:S01]  /*2040*/  LEA R18, P4, R4, R19, 0x1 ;  /* 0x0000001304127211 */ /* 0x000fe200078808ff */
[----:B------:R-:W-:Y:S01]  /*2050*/  IMAD R26, R26, 0x8, R5 ;  /* 0x000000081a1a7824 */ /* 0x000fe200078e0205 */
[----:B------:R-:W-:-:S02]  /*2060*/  LEA.HI.X.SX32 R121, R12, R13, 0x1, P1 ;  /* 0x0000000d0c797211 */ /* 0x000fc400008f0eff */
[----:B------:R-:W-:Y:S02]  /*2070*/  CS2R R74, SRZ ;  /* 0x00000000004a7805 */ /* 0x000fe4000001ff00 */
[----:B------:R-:W-:Y:S02]  /*2080*/  LEA.HI.X.SX32 R23, R6, R13, 0x1, P2 ;  /* 0x0000000d06177211 */ /* 0x000fe400010f0eff */
[----:B------:R-:W-:Y:S02]  /*2090*/  CS2R R76, SRZ ;  /* 0x00000000004c7805 */ /* 0x000fe4000001ff00 */
[-C--:B------:R-:W-:Y:S02]  /*20a0*/  LEA R12, P2, R11, R28.reuse, 0x1 ;  /* 0x0000001c0b0c7211 */ /* 0x080fe400078408ff */
[----:B------:R-:W-:Y:S02]  /*20b0*/  CS2R R78, SRZ ;  /* 0x00000000004e7805 */ /* 0x000fe4000001ff00 */
[----:B------:R-:W-:-:S02]  /*20c0*/  LEA R16, P1, R7, R28, 0x1 ;  /* 0x0000001c07107211 */ /* 0x000fc400078208ff */
[----:B------:R-:W-:Y:S02]  /*20d0*/  CS2R R80, SRZ ;  /* 0x0000000000507805 */ /* 0x000fe4000001ff00 */
[----:B------:R-:W-:Y:S02]  /*20e0*/  LEA R14, P0, R9, R28, 0x1 ;  /* 0x0000001c090e7211 */ /* 0x000fe400078008ff */
[----:B------:R-:W-:Y:S02]  /*20f0*/  CS2R R82, SRZ ;  /* 0x0000000000527805 */ /* 0x000fe4000001ff00 */
[-C--:B------:R-:W-:Y:S02]  /*2100*/  LEA.HI.X.SX32 R21, R8, R13.reuse, 0x1, P3 ;  /* 0x0000000d08157211 */ /* 0x080fe400018f0eff */
[----:B------:R-:W-:Y:S02]  /*2110*/  CS2R R84, SRZ ;  /* 0x0000000000547805 */ /* 0x000fe4000001ff00 */
[----:B------:R-:W-:-:S02]  /*2120*/  LEA.HI.X.SX32 R19, R4, R13, 0x1, P4 ;  /* 0x0000000d04137211 */ /* 0x000fc400020f0eff */
[----:B------:R-:W-:Y:S02]  /*2130*/  CS2R R86, SRZ ;  /* 0x0000000000567805 */ /* 0x000fe4000001ff00 */
[-C--:B------:R-:W-:Y:S02]  /*2140*/  LEA.HI.X.SX32 R13, R11, R30.reuse, 0x1, P2 ;  /* 0x0000001e0b0d7211 */ /* 0x080fe400010f0eff */
[----:B------:R-:W-:Y:S02]  /*2150*/  CS2R R32, SRZ ;  /* 0x0000000000207805 */ /* 0x000fe4000001ff00 */
[-C--:B------:R-:W-:Y:S02]  /*2160*/  LEA.HI.X.SX32 R17, R7, R30.reuse, 0x1, P1 ;  /* 0x0000001e07117211 */ /* 0x080fe400008f0eff */
[----:B------:R-:W-:Y:S02]  /*2170*/  CS2R R34, SRZ ;  /* 0x0000000000227805 */ /* 0x000fe4000001ff00 */
[----:B------:R-:W-:-:S02]  /*2180*/  LEA.HI.X.SX32 R15, R9, R30, 0x1, P0 ;  /* 0x0000001e090f7211 */ /* 0x000fc400000f0eff */
[----:B------:R-:W-:Y:S02]  /*2190*/  CS2R R36, SRZ ;  /* 0x0000000000247805 */ /* 0x000fe4000001ff00 */
[-C--:B------:R-:W-:Y:S02]  /*21a0*/  LEA R6, P2, R5, R28.reuse, 0x1 ;  /* 0x0000001c05067211 */ /* 0x080fe400078408ff */
        /* <DEDUP_REMOVED lines=13> */
[----:B------:R-:W-:Y:S02]  /*2280*/  LEA.HI.X.SX32 R5, R26, R30, 0x1, P3 ;  /* 0x0000001e1a057211 */ /* 0x000fe400018f0eff */
[----:B------:R-:W-:Y:S02]  /*2290*/  CS2R R26, SRZ ;  /* 0x00000000001a7805 */ /* 0x000fe4000001ff00 */
[----:B------:R-:W-:-:S02]  /*22a0*/  MOV R134, 0x3f800000 ;  /* 0x3f80000000867802 */ /* 0x000fc40000000f00 */
[----:B------:R-:W-:Y:S02]  /*22b0*/  CS2R R30, SRZ ;  /* 0x00000000001e7805 */ /* 0x000fe4000001ff00 */
[----:B------:R-:W-:Y:S02]  /*22c0*/  CS2R R48, SRZ ;  /* 0x0000000000307805 */ /* 0x000fe4000001ff00 */
[----:B------:R-:W-:Y:S02]  /*22d0*/  CS2R R50, SRZ ;  /* 0x0000000000327805 */ /* 0x000fe4000001ff00 */
[----:B------:R-:W-:Y:S01]  /*22e0*/  CS2R R52, SRZ ;  /* 0x0000000000347805 */ /* 0x000fe2000001ff00 */
[----:B------:R-:W-:Y:S01]  /*22f0*/  UMOV UR7, URZ ;  /* 0x0000003f00077c82 */ /* 0x000fe20008000000 */
[----:B------:R-:W-:Y:S02]  /*2300*/  CS2R R54, SRZ ;  /* 0x0000000000367805 */ /* 0x000fe4000001ff00 */
[----:B------:R-:W-:Y:S01]  /*2310*/  LOP3.LUT R147, R138, 0x40, RZ, 0x3c, !PT ;  /* 0x000000408a937812 */ /* 0x000fe200078e3cff */
[----:B------:R-:W-:Y:S01]  /*2320*/  UIADD3.64 UR18, UR6, -UR8, URZ ;  /* 0x8000000806127297 */ /* 0x000fe2000fffe03f */
[C---:B------:R-:W-:Y:S01]  /*2330*/  LOP3.LUT R146, R132.reuse, 0x88, RZ, 0xfc, !PT ;  /* 0x0000008884927812 */ /* 0x040fe200078efcff */
[----:B------:R-:W-:Y:S01]  /*2340*/  UMOV UR4, URZ ;  /* 0x0000003f00047c82 */ /* 0x000fe20008000000 */
[C---:B------:R-:W-:Y:S01]  /*2350*/  LOP3.LUT R145, R132.reuse, 0x80, RZ, 0xfc, !PT ;  /* 0x0000008084917812 */ /* 0x040fe200078efcff */
[----:B------:R-:W-:Y:S01]  /*2360*/  UIADD3.64 UR26, UR10, 0x2, URZ ;  /* 0x000000020a1a7897 */ /* 0x000fe2000fffe03f */
[----:B------:R-:W-:Y:S01]  /*2370*/  LOP3.LUT R144, R132, 0x8, RZ, 0xfc, !PT ;  /* 0x0000000884907812 */ /* 0x000fe200078efcff */
[----:B------:R-:W-:Y:S01]  /*2380*/  UIADD3.64 UR22, UR10, 0x4, URZ ;  /* 0x000000040a167897 */ /* 0x000fe2000fffe03f */
[----:B------:R-:W-:Y:S01]  /*2390*/  ULDC UR7, c[0x0][0x238] ;  /* 0x00008e0000077ab9 */ /* 0x000fe20000000800 */
[----:B------:R-:W-:Y:S01]  /*23a0*/  UMOV UR14, UR6 ;  /* 0x00000006000e7c82 */ /* 0x000fe20008000000 */
[----:B------:R-:W-:Y:S01]  /*23b0*/  UMOV UR15, 0x40000040 ;  /* 0x40000040000f7882 */ /* 0x000fe20000000000 */
[----:B------:R-:W-:Y:S01]  /*23c0*/  UMOV UR30, UR6 ;  /* 0x00000006001e7c82 */ /* 0x000fe20008000000 */
[----:B------:R-:W-:-:S07]  /*23d0*/  UMOV UR31, 0x80000020 ;  /* 0x80000020001f7882 */ /* 0x000fce0000000000 */
.L_x_1:
[----:B------:R-:W-:-:S04]  /*23e0*/  IMAD.WIDE R96, R149, 0x2, R120 ;  /* 0x0000000295607825 */ /* 0x000fc800078e0278 */
[C---:B------:R-:W-:Y:S02]  /*23f0*/  IMAD.WIDE R100, R149.reuse, 0x2, R20 ;  /* 0x0000000295647825 */ /* 0x040fe400078e0214 */
[----:B------:R-:W2:Y:S02]  /*2400*/  LDG.E.U16 R97, desc[UR28][R96.64] ;  /* 0x0000001c60617981 */ /* 0x000ea4000c1e1500 */
[C---:B------:R-:W-:Y:S02]  /*2410*/  IMAD.WIDE R88, R149.reuse, 0x2, R130 ;  /* 0x0000000295587825 */ /* 0x040fe400078e0282 */
[----:B------:R-:W3:Y:S02]  /*2420*/  LDG.E.U16 R101, desc[UR28][R100.64] ;  /* 0x0000001c64657981 */ /* 0x000ee4000c1e1500 */
[C---:B------:R-:W-:Y:S02]  /*2430*/  IMAD.WIDE R92, R149.reuse, 0x2, R124 ;  /* 0x00000002955c7825 */ /* 0x040fe400078e027c */
[----:B------:R0:W4:Y:S02]  /*2440*/  LDG.E.U16 R105, desc[UR28][R88.64] ;  /* 0x0000001c58697981 */ /* 0x000124000c1e1500 */
[----:B------:R-:W-:-:S02]  /*2450*/  IMAD.WIDE R94, R149, 0x2, R122 ;  /* 0x00000002955e7825 */ /* 0x000fc400078e027a */
[----:B------:R-:W5:Y:S02]  /*2460*/  LDG.E.U16 R107, desc[UR28][R92.64] ;  /* 0x0000001c5c6b7981 */ /* 0x000f64000c1e1500 */
[C---:B------:R-:W-:Y:S02]  /*2470*/  IMAD.WIDE R98, R149.reuse, 0x2, R22 ;  /* 0x0000000295627825 */ /* 0x040fe400078e0216 */
[----:B------:R-:W5:Y:S02]  /*2480*/  LDG.E.U16 R94, desc[UR28][R94.64] ;  /* 0x0000001c5e5e7981 */ /* 0x000f64000c1e1500 */
[C---:B------:R-:W-:Y:S02]  /*2490*/  IMAD.WIDE R102, R149.reuse, 0x2, R18 ;  /* 0x0000000295667825 */ /* 0x040fe400078e0212 */
[----:B------:R-:W5:Y:S02]  /*24a0*/  LDG.E.U16 R98, desc[UR28][R98.64] ;  /* 0x0000001c62627981 */ /* 0x000f64000c1e1500 */
[----:B------:R-:W-:-:S02]  /*24b0*/  IMAD.WIDE R90, R149, 0x2, R128 ;  /* 0x00000002955a7825 */ /* 0x000fc400078e0280 */
[----:B------:R-:W5:Y:S04]  /*24c0*/  LDG.E.U16 R102, desc[UR28][R102.64] ;  /* 0x0000001c66667981 */ /* 0x000f68000c1e1500 */
[----:B------:R1:W5:Y:S01]  /*24d0*/  LDG.E.U16 R104, desc[UR28][R90.64] ;  /* 0x0000001c5a687981 */ /* 0x000362000c1e1500 */
[----:B------:R-:W-:Y:S01]  /*24e0*/  BAR.SYNC.DEFER_BLOCKING 0x0 ;  /* 0x0000000000007b1d */ /* 0x000fe20000010000 */
[----:B------:R-:W-:-:S04]  /*24f0*/  USHF.L.U32 UR6, UR32, 0x7, URZ ;  /* 0x0000000720067899 */ /* 0x000fc8000800063f */
[----:B------:R-:W-:Y:S01]  /*2500*/  ULOP3.LUT UR6, UR6, 0x200, URZ, 0xc0, !UPT ;  /* 0x0000020006067892 */ /* 0x000fe2000f8ec03f */
[----:B0-----:R-:W-:-:S03]  /*2510*/  IMAD.WIDE R88, R143, 0x2, R126 ;  /* 0x000000028f587825 */ /* 0x001fc600078e027e */
[----:B------:R-:W-:Y:S01]  /*2520*/  ULEA.HI UR6, UR17, UR6, URZ, 0x1c ;  /* 0x0000000611067291 */ /* 0x000fe2000f8fe03f */
[----:B-1----:R-:W-:-:S04]  /*2530*/  IMAD.WIDE R90, R143, 0x2, R16 ;  /* 0x000000028f5a7825 */ /* 0x002fc800078e0210 */
[----:B------:R-:W-:Y:S01]  /*2540*/  IMAD.WIDE R92, R143, 0x2, R14 ;  /* 0x000000028f5c7825 */ /* 0x000fe200078e020e */
[----:B------:R-:W-:Y:S01]  /*2550*/  ULOP3.LUT UR12, UR6, 0x3fff, URZ, 0xc0, !UPT ;  /* 0x00003fff060c7892 */ /* 0x000fe2000f8ec03f */
[----:B------:R-:W-:-:S03]  /*2560*/  UMOV UR13, 0x40000040 ;  /* 0x40000040000d7882 */ /* 0x000fc60000000000 */
[----:B------:R-:W-:Y:S01]  /*2570*/  UIADD3 UR8, UP0, UR12, 0x80, URZ ;  /* 0x000000800c087890 */ /* 0x000fe2000ff1e03f */
[----:B------:R-:W-:-:S03]  /*2580*/  UMOV UR6, URZ ;  /* 0x0000003f00067c82 */ /* 0x000fc60008000000 */
[----:B------:R-:W-:-:S04]  /*2590*/  UIADD3.X UR9, UR6, 0x40000040, URZ, UP0, !UPT ;  /* 0x4000004006097890 */ /* 0x000fc800087fe43f */
[----:B------:R-:W-:Y:S01]  /*25a0*/  UIADD3.64 UR24, UR8, 0x80, URZ ;  /* 0x0000008008187897 */ /* 0x000fe2000fffe03f */
[----:B------:R-:W-:Y:S01]  /*25b0*/  IMAD.WIDE R158, R143, 0x2, R12 ;  /* 0x000000028f9e7825 */ /* 0x000fe200078e020c */
[----:B------:R-:W-:Y:S01]  /*25c0*/  UIADD3.64 UR20, UR8, 0x100, URZ ;  /* 0x0000010008147897 */ /* 0x000fe2000fffe03f */
[----:B--2---:R-:W-:Y:S04]  /*25d0*/  STS.U16 [R138+UR17+0x8800], R97 ;  /* 0x008800618a007988 */ /* 0x004fe80008000411 */
[----:B---3--:R-:W-:Y:S04]  /*25e0*/  STS.U16 [R138+UR17+0x8c00], R101 ;  /* 0x008c00658a007988 */ /* 0x008fe80008000411 */
[----:B----4-:R-:W-:Y:S04]  /*25f0*/  STS.U16 [R138+UR17+0x8000], R105 ;  /* 0x008000698a007988 */ /* 0x010fe80008000411 */
[----:B-----5:R-:W-:Y:S04]  /*2600*/  STS.U16 [R138+UR17+0x8400], R107 ;  /* 0x0084006b8a007988 */ /* 0x020fe80008000411 */
[----:B------:R-:W-:Y:S04]  /*2610*/  STS.U16 [R147+UR17+0x8600], R94 ;  /* 0x0086005e93007988 */ /* 0x000fe80008000411 */
[----:B------:R-:W-:Y:S04]  /*2620*/  STS.U16 [R147+UR17+0x8a00], R98 ;  /* 0x008a006293007988 */ /* 0x000fe80008000411 */
[----:B------:R-:W-:Y:S04]  /*2630*/  STS.U16 [R147+UR17+0x8e00], R102 ;  /* 0x008e006693007988 */ /* 0x000fe80008000411 */
[----:B------:R0:W-:Y:S01]  /*2640*/  STS.U16 [R147+UR17+0x8200], R104 ;  /* 0x0082006893007988 */ /* 0x0001e20008000411 */
[----:B------:R1:W-:Y:S06]  /*2650*/  MEMBAR.ALL.CTA ;  /* 0x0000000000007992 */ /* 0x0003ec0000008000 */
[----:B-1----:R-:W1:Y:S02]  /*2660*/  FENCE.VIEW.ASYNC.S ;  /* 0x00000000000073c6 */ /* 0x002e640000000000 */
[----:B-1----:R-:W-:Y:S06]  /*2670*/  BAR.SYNC.DEFER_BLOCKING 0x0 ;  /* 0x0000000000007b1d */ /* 0x002fec0000010000 */
[----:B------:R-:W2:Y:S04]  /*2680*/  LDG.E.U16 R165, desc[UR28][R88.64] ;  /* 0x0000001c58a57981 */ /* 0x000ea8000c1e1500 */
[----:B------:R-:W3:Y:S04]  /*2690*/  LDG.E.U16 R167, desc[UR28][R90.64] ;  /* 0x0000001c5aa77981 */ /* 0x000ee8000c1e1500 */
[----:B------:R0:W4:Y:S04]  /*26a0*/  LDG.E.U16 R169, desc[UR28][R92.64] ;  /* 0x0000001c5ca97981 */ /* 0x000128000c1e1500 */
[----:B------:R-:W5:Y:S01]  /*26b0*/  LDG.E.U16 R159, desc[UR28][R158.64] ;  /* 0x0000001c9e9f7981 */ /* 0x000f62000c1e1500 */
[----:B0-----:R-:W-:-:S06]  /*26c0*/  WARPGROUP.ARRIVE ;  /* 0x00000000000079c5 */ /* 0x001fcc0000000000 */
[----:B------:R-:W-:Y:S04]  /*26d0*/  HGMMA.64x32x16.F32.BF16 R104, gdesc[UR12].tnspA, RZ, !UPT ;  /* 0x206000000c6879f0 */ /* 0x000fe8000c7018ff */
[----:B------:R-:W-:Y:S01]  /*26e0*/  HGMMA.64x32x16.F32.BF16 R104, gdesc[UR8].tnspA, R104 ;  /* 0x20600000086879f0 */ /* 0x000fe20008701868 */
[----:B------:R-:W-:-:S03]  /*26f0*/  UIADD3.64 UR12, UR8, 0x380, URZ ;  /* 0x00000380080c7897 */ /* 0x000fc6000fffe03f */
[----:B------:R-:W-:Y:S01]  /*2700*/  HGMMA.64x32x16.F32.BF16 R104, gdesc[UR24].tnspA, R104 ;  /* 0x20600000186879f0 */ /* 0x000fe20008701868 */
[----:B------:R-:W-:-:S03]  /*2710*/  UIADD3.64 UR36, UR8, 0x400, URZ ;  /* 0x0000040008247897 */ /* 0x000fc6000fffe03f */
[----:B------:R-:W-:Y:S04]  /*2720*/  HGMMA.64x32x16.F32.BF16 R104, gdesc[UR20].tnspA, R104 ;  /* 0x20600000146879f0 */ /* 0x000fe80008701868 */
[----:B------:R-:W-:Y:S01]  /*2730*/  HGMMA.64x32x16.F32.BF16 R88, gdesc[UR12].tnspA, RZ, !UPT ;  /* 0x206000000c5879f0 */ /* 0x000fe2000c7018ff */
[----:B------:R-:W-:Y:S01]  /*2740*/  UMOV UR38, UR10 ;  /* 0x0000000a00267c82 */ /* 0x000fe20008000000 */
[----:B------:R-:W-:Y:S01]  /*2750*/  UMOV UR39, UR11 ;  /* 0x0000000b00277c82 */ /* 0x000fe20008000000 */
[----:B------:R-:W-:-:S06]  /*2760*/  IMAD.WIDE R160, R143, 0x2, R10 ;  /* 0x000000028fa07825 */ /* 0x000fcc00078e020a */
[----:B------:R-:W4:Y:S01]  /*2770*/  LDG.E.U16 R161, desc[UR28][R160.64] ;  /* 0x0000001ca0a17981 */ /* 0x000f22000c1e1500 */
[----:B------:R-:W-:Y:S01]  /*2780*/  HGMMA.64x32x16.F32.BF16 R88, gdesc[UR36].tnspA, R88 ;  /* 0x20600000245879f0 */ /* 0x000fe20008701858 */
[----:B------:R-:W-:Y:S02]  /*2790*/  UIADD3.64 UR24, UR8, 0x480, URZ ;  /* 0x0000048008187897 */ /* 0x000fe4000fffe03f */
[----:B------:R-:W-:-:S07]  /*27a0*/  UIADD3.64 UR20, UR8, 0x500, URZ ;  /* 0x0000050008147897 */ /* 0x000fce000fffe03f */
[----:B------:R-:W-:Y:S01]  /*27b0*/  HGMMA.64x32x16.F32.BF16 R88, gdesc[UR24].tnspA, R88 ;  /* 0x20600000185879f0 */ /* 0x000fe20008701858 */
[----:B------:R-:W-:-:S04]  /*27c0*/  IMAD.WIDE R156, R143, 0x2, R8 ;  /* 0x000000028f9c7825 */ /* 0x000fc800078e0208 */
[C---:B------:R-:W-:Y:S02]  /*27d0*/  IMAD.WIDE R152, R143.reuse, 0x2, R6 ;  /* 0x000000028f987825 */ /* 0x040fe400078e0206 */
[----:B------:R-:W4:Y:S02]  /*27e0*/  LDG.E.U16 R157, desc[UR28][R156.64] ;  /* 0x0000001c9c9d7981 */ /* 0x000f24000c1e1500 */
[----:B------:R-:W-:Y:S02]  /*27f0*/  IMAD.WIDE R154, R143, 0x2, R4 ;  /* 0x000000028f9a7825 */ /* 0x000fe400078e0204 */
[----:B------:R-:W4:Y:S04]  /*2800*/  LDG.E.U16 R153, desc[UR28][R152.64] ;  /* 0x0000001c98997981 */ /* 0x000f28000c1e1500 */
[----:B------:R0:W4:Y:S01]  /*2810*/  LDG.E.U16 R155, desc[UR28][R154.64] ;  /* 0x0000001c9a9b7981 */ /* 0x000122000c1e1500 */
[----:B------:R-:W-:Y:S01]  /*2820*/  HGMMA.64x32x16.F32.BF16 R88, gdesc[UR20].tnspA, R88, gsb0 ;  /* 0x20600000145879f0 */ /* 0x000fe20008001858 */
[----:B------:R-:W-:-:S04]  /*2830*/  IADD3 R179, P0, R163, UR4, RZ ;  /* 0x00000004a3b37c10 */ /* 0x000fc8000ff1e0ff */
[----:B------:R-:W-:Y:S02]  /*2840*/  IADD3 R171, P4, R179, 0x9, RZ ;  /* 0x00000009b3ab7810 */ /* 0x000fe40007f9e0ff */
[----:B0-----:R-:W-:Y:S02]  /*2850*/  IADD3.X R154, RZ, UR5, RZ, P0, !PT ;  /* 0x00000005ff9a7c10 */ /* 0x001fe400087fe4ff */
[----:B------:R-:W-:-:S03]  /*2860*/  ISETP.GT.U32.AND P2, PT, R171, R132, PT ;  /* 0x00000084ab00720c */ /* 0x000fc60003f44070 */
[----:B------:R-:W-:Y:S01]  /*2870*/  IMAD.X R152, RZ, RZ, R154, P4 ;  /* 0x000000ffff987224 */ /* 0x000fe200020e069a */
[----:B------:R-:W-:-:S04]  /*2880*/  ISETP.GT.U32.AND P1, PT, R171, R144, PT ;  /* 0x00000090ab00720c */ /* 0x000fc80003f24070 */
[C---:B------:R-:W-:Y:S02]  /*2890*/  ISETP.GT.U32.AND.EX P2, PT, R152.reuse, RZ, PT, P2 ;  /* 0x000000ff9800720c */ /* 0x040fe40003f44120 */
[----:B------:R-:W-:Y:S02]  /*28a0*/  ISETP.GT.U32.AND.EX P1, PT, R152, RZ, PT, P1 ;  /* 0x000000ff9800720c */ /* 0x000fe40003f24110 */
[----:B------:R-:W-:Y:S01]  /*28b0*/  ISETP.GT.U32.AND P6, PT, R171, R145, PT ;  /* 0x00000091ab00720c */ /* 0x000fe20003fc4070 */
[----:B------:R-:W-:Y:S02]  /*28c0*/  WARPGROUP.DEPBAR.LE gsb0, 0x0 ;  /* 0x00008000000079c5 */ /* 0x000fe40000010000 */
[----:B------:R-:W-:Y:S01]  /*28d0*/  BAR.SYNC.DEFER_BLOCKING 0x0 ;  /* 0x0000000000007b1d */ /* 0x000fe20000010000 */
[----:B------:R-:W-:Y:S01]  /*28e0*/  FMUL R109, R109, UR7 ;  /* 0x000000076d6d7c20 */ /* 0x000fe20008400000 */
[----:B------:R-:W-:Y:S01]  /*28f0*/  FMUL R111, R111, UR7 ;  /* 0x000000076f6f7c20 */ /* 0x000fe20008400000 */
[----:B------:R-:W-:Y:S01]  /*2900*/  FMUL R112, R112, UR7 ;  /* 0x0000000770707c20 */ /* 0x000fe20008400000 */
[----:B------:R-:W-:Y:S01]  /*2910*/  FMUL R93, R93, UR7 ;  /* 0x000000075d5d7c20 */ /* 0x000fe20008400000 */
[----:B------:R-:W-:-:S02]  /*2920*/  ISETP.GT.U32.AND.EX P6, PT, R152, RZ, PT, P6 ;  /* 0x000000ff9800720c */ /* 0x000fc40003fc4160 */
[----:B------:R-:W-:Y:S02]  /*2930*/  FSEL R111, R111, -INF , !P1 ;  /* 0xff8000006f6f7808 */ /* 0x000fe40004800000 */
[----:B------:R-:W-:Y:S01]  /*2940*/  ISETP.GT.U32.AND P3, PT, R171, R146, PT ;  /* 0x00000092ab00720c */ /* 0x000fe20003f64070 */
[----:B--2---:R0:W-:Y:S04]  /*2950*/  STS.U16 [R138+UR17+0x8000], R165 ;  /* 0x008000a58a007988 */ /* 0x0041e80008000411 */
[----:B---3--:R1:W-:Y:S01]  /*2960*/  STS.U16 [R138+UR17+0x8200], R167 ;  /* 0x008200a78a007988 */ /* 0x0083e20008000411 */
[----:B0-----:R-:W-:Y:S02]  /*2970*/  IADD3 R165, P4, R179, 0x10, RZ ;  /* 0x00000010b3a57810 */ /* 0x001fe40007f9e0ff */
[----:B-1----:R-:W-:-:S03]  /*2980*/  FSEL R167, R109, -INF , !P2 ;  /* 0xff8000006da77808 */ /* 0x002fc60005000000 */
[----:B------:R-:W-:Y:S01]  /*2990*/  IMAD.X R109, RZ, RZ, R154, P4 ;  /* 0x000000ffff6d7224 */ /* 0x000fe200020e069a */
[C---:B------:R-:W-:Y:S02]  /*29a0*/  ISETP.GT.U32.AND P5, PT, R165.reuse, R132, PT ;  /* 0x00000084a500720c */ /* 0x040fe40003fa4070 */
[C---:B------:R-:W-:Y:S02]  /*29b0*/  ISETP.GT.U32.AND P0, PT, R165.reuse, R144, PT ;  /* 0x00000090a500720c */ /* 0x040fe40003f04070 */
[C---:B------:R-:W-:Y:S02]  /*29c0*/  ISETP.GT.U32.AND P4, PT, R165.reuse, R145, PT ;  /* 0x00000091a500720c */ /* 0x040fe40003f84070 */
[----:B------:R-:W-:Y:S01]  /*29d0*/  ISETP.GT.U32.AND P2, PT, R165, R146, PT ;  /* 0x00000092a500720c */ /* 0x000fe20003f44070 */
[----:B-----5:R0:W-:Y:S01]  /*29e0*/  STS.U16 [R138+UR17+0x8600], R159 ;  /* 0x0086009f8a007988 */ /* 0x0201e20008000411 */
[C---:B------:R-:W-:Y:S02]  /*29f0*/  ISETP.GT.U32.AND.EX P5, PT, R109.reuse, RZ, PT, P5 ;  /* 0x000000ff6d00720c */ /* 0x040fe40003fa4150 */
[----:B------:R-:W-:-:S02]  /*2a00*/  ISETP.GT.U32.AND.EX P0, PT, R109, RZ, PT, P0 ;  /* 0x000000ff6d00720c */ /* 0x000fc40003f04100 */
[C---:B------:R-:W-:Y:S02]  /*2a10*/  ISETP.GT.U32.AND.EX P4, PT, R109.reuse, RZ, PT, P4 ;  /* 0x000000ff6d00720c */ /* 0x040fe40003f84140 */
[----:B------:R-:W-:Y:S01]  /*2a20*/  ISETP.GT.U32.AND.EX P2, PT, R109, RZ, PT, P2 ;  /* 0x000000ff6d00720c */ /* 0x000fe20003f44120 */
[----:B------:R-:W-:Y:S01]  /*2a30*/  FMUL R109, R114, UR7 ;  /* 0x00000007726d7c20 */ /* 0x000fe20008400000 */
[----:B0-----:R-:W-:Y:S02]  /*2a40*/  IADD3 R159, P1, R179, 0x11, RZ ;  /* 0x00000011b39f7810 */ /* 0x001fe40007f3e0ff */
[----:B------:R-:W-:Y:S01]  /*2a50*/  FSEL R171, R112, -INF , !P5 ;  /* 0xff80000070ab7808 */ /* 0x000fe20006800000 */
[----:B------:R-:W-:Y:S01]  /*2a60*/  FMUL R96, R96, UR7 ;  /* 0x0000000760607c20 */ /* 0x000fe20008400000 */
[----:B------:R-:W-:Y:S02]  /*2a70*/  FSEL R93, R93, -INF , !P6 ;  /* 0xff8000005d5d7808 */ /* 0x000fe40007000000 */
[----:B------:R-:W-:-:S02]  /*2a80*/  FSEL R109, R109, -INF , !P0 ;  /* 0xff8000006d6d7808 */ /* 0x000fc40004000000 */
[----:B------:R-:W-:Y:S02]  /*2a90*/  IADD3.X R112, RZ, R154, RZ, P1, !PT ;  /* 0x0000009aff707210 */ /* 0x000fe40000ffe4ff */
[C---:B------:R-:W-:Y:S02]  /*2aa0*/  ISETP.GT.U32.AND P6, PT, R159.reuse, R132, PT ;  /* 0x000000849f00720c */ /* 0x040fe40003fc4070 */
[C---:B------:R-:W-:Y:S02]  /*2ab0*/  ISETP.GT.U32.AND P5, PT, R159.reuse, R144, PT ;  /* 0x000000909f00720c */ /* 0x040fe40003fa4070 */
[C---:B------:R-:W-:Y:S02]  /*2ac0*/  ISETP.GT.U32.AND P0, PT, R159.reuse, R145, PT ;  /* 0x000000919f00720c */ /* 0x040fe40003f04070 */
[----:B------:R-:W-:Y:S01]  /*2ad0*/  ISETP.GT.U32.AND P1, PT, R159, R146, PT ;  /* 0x000000929f00720c */ /* 0x000fe20003f24070 */
[----:B------:R-:W-:Y:S01]  /*2ae0*/  FMUL R113, R113, UR7 ;  /* 0x0000000771717c20 */ /* 0x000fe20008400000 */
[----:B------:R-:W-:-:S02]  /*2af0*/  ISETP.GT.U32.AND.EX P6, PT, R112, RZ, PT, P6 ;  /* 0x000000ff7000720c */ /* 0x000fc40003fc4160 */
[C---:B------:R-:W-:Y:S02]  /*2b00*/  ISETP.GT.U32.AND.EX P5, PT, R112.reuse, RZ, PT, P5 ;  /* 0x000000ff7000720c */ /* 0x040fe40003fa4150 */
[C---:B------:R-:W-:Y:S02]  /*2b10*/  ISETP.GT.U32.AND.EX P0, PT, R112.reuse, RZ, PT, P0 ;  /* 0x000000ff7000720c */ /* 0x040fe40003f04100 */
[----:B------:R-:W-:Y:S01]  /*2b20*/  ISETP.GT.U32.AND.EX P1, PT, R112, RZ, PT, P1 ;  /* 0x000000ff7000720c */ /* 0x000fe20003f24110 */
[----:B------:R-:W-:Y:S01]  /*2b30*/  FMUL R112, R115, UR7 ;  /* 0x0000000773707c20 */ /* 0x000fe20008400000 */
[----:B------:R-:W-:Y:S02]  /*2b40*/  FSEL R96, R96, -INF , !P4 ;  /* 0xff80000060607808 */ /* 0x000fe40006000000 */
[----:B------:R-:W-:Y:S01]  /*2b50*/  IADD3 R115, P4, R179, 0x18, RZ ;  /* 0x00000018b3737810 */ /* 0x000fe20007f9e0ff */
[----:B------:R-:W-:Y:S01]  /*2b60*/  FMUL R97, R97, UR7 ;  /* 0x0000000761617c20 */ /* 0x000fe20008400000 */
[----:B------:R-:W-:-:S02]  /*2b70*/  FSEL R173, R113, -INF , !P6 ;  /* 0xff80000071ad7808 */ /* 0x000fc40007000000 */
[----:B------:R-:W-:Y:S01]  /*2b80*/  ISETP.GT.U32.AND P6, PT, R115, R132, PT ;  /* 0x000000847300720c */ /* 0x000fe20003fc4070 */
[----:B------:R-:W-:Y:S01]  /*2b90*/  IMAD.X R113, RZ, RZ, R154, P4 ;  /* 0x000000ffff717224 */ /* 0x000fe200020e069a */
[----:B------:R-:W-:Y:S01]  /*2ba0*/  FSEL R112, R112, -INF , !P5 ;  /* 0xff80000070707808 */ /* 0x000fe20006800000 */
[----:B------:R-:W-:Y:S01]  /*2bb0*/  FMUL R116, R116, UR7 ;  /* 0x0000000774747c20 */ /* 0x000fe20008400000 */
[----:B------:R-:W-:Y:S02]  /*2bc0*/  FSEL R97, R97, -INF , !P0 ;  /* 0xff80000061617808 */ /* 0x000fe40004000000 */
[C---:B------:R-:W-:Y:S02]  /*2bd0*/  ISETP.GT.U32.AND P5, PT, R115.reuse, R144, PT ;  /* 0x000000907300720c */ /* 0x040fe40003fa4070 */
[C---:B------:R-:W-:Y:S02]  /*2be0*/  ISETP.GT.U32.AND P4, PT, R115.reuse, R145, PT ;  /* 0x000000917300720c */ /* 0x040fe40003f84070 */
[----:B------:R-:W-:-:S02]  /*2bf0*/  ISETP.GT.U32.AND P0, PT, R115, R146, PT ;  /* 0x000000927300720c */ /* 0x000fc40003f04070 */
[C---:B------:R-:W-:Y:S01]  /*2c00*/  ISETP.GT.U32.AND.EX P6, PT, R113.reuse, RZ, PT, P6 ;  /* 0x000000ff7100720c */ /* 0x040fe20003fc4160 */
[----:B------:R-:W-:Y:S01]  /*2c10*/  FMUL R100, R100, UR7 ;  /* 0x0000000764647c20 */ /* 0x000fe20008400000 */
[C---:B------:R-:W-:Y:S02]  /*2c20*/  ISETP.GT.U32.AND.EX P5, PT, R113.reuse, RZ, PT, P5 ;  /* 0x000000ff7100720c */ /* 0x040fe40003fa4150 */
[C---:B------:R-:W-:Y:S02]  /*2c30*/  ISETP.GT.U32.AND.EX P4, PT, R113.reuse, RZ, PT, P4 ;  /* 0x000000ff7100720c */ /* 0x040fe40003f84140 */
[----:B------:R-:W-:Y:S01]  /*2c40*/  ISETP.GT.U32.AND.EX P0, PT, R113, RZ, PT, P0 ;  /* 0x000000ff7100720c */ /* 0x000fe20003f04100 */
[----:B------:R-:W-:Y:S01]  /*2c50*/  FMUL R113, R118, UR7 ;  /* 0x0000000776717c20 */ /* 0x000fe20008400000 */
[----:B------:R-:W-:Y:S02]  /*2c60*/  FSEL R175, R116, -INF , !P6 ;  /* 0xff80000074af7808 */ /* 0x000fe40007000000 */
[----:B------:R-:W-:-:S02]  /*2c70*/  IADD3 R115, P6, R179, 0x8, RZ ;  /* 0x00000008b3737810 */ /* 0x000fc40007fde0ff */
[----:B------:R-:W-:Y:S02]  /*2c80*/  FSEL R113, R113, -INF , !P5 ;  /* 0xff80000071717808 */ /* 0x000fe40006800000 */
[----:B------:R-:W-:Y:S01]  /*2c90*/  FSEL R100, R100, -INF , !P4 ;  /* 0xff80000064647808 */ /* 0x000fe20006000000 */
[----:B------:R-:W-:Y:S01]  /*2ca0*/  IMAD.X R114, RZ, RZ, R154, P6 ;  /* 0x000000ffff727224 */ /* 0x000fe200030e069a */
[C---:B------:R-:W-:Y:S02]  /*2cb0*/  ISETP.GT.U32.AND P5, PT, R115.reuse, R132, PT ;  /* 0x000000847300720c */ /* 0x040fe40003fa4070 */
[----:B------:R-:W-:Y:S01]  /*2cc0*/  ISETP.GT.U32.AND P4, PT, R115, R145, PT ;  /* 0x000000917300720c */ /* 0x000fe20003f84070 */
[----:B------:R-:W-:Y:S01]  /*2cd0*/  FMUL R108, R108, UR7 ;  /* 0x000000076c6c7c20 */ /* 0x000fe20008400000 */
[----:B------:R-:W-:Y:S01]  /*2ce0*/  FMUL R92, R92, UR7 ;  /* 0x000000075c5c7c20 */ /* 0x000fe20008400000 */
[C---:B------:R-:W-:Y:S02]  /*2cf0*/  ISETP.GT.U32.AND.EX P5, PT, R114.reuse, RZ, PT, P5 ;  /* 0x000000ff7200720c */ /* 0x040fe40003fa4150 */
[----:B------:R-:W-:-:S02]  /*2d00*/  ISETP.GT.U32.AND.EX P4, PT, R114, RZ, PT, P4 ;  /* 0x000000ff7200720c */ /* 0x000fc40003f84140 */
[----:B------:R-:W-:Y:S02]  /*2d10*/  FSEL R165, R108, -INF , !P5 ;  /* 0xff8000006ca57808 */ /* 0x000fe40006800000 */
[----:B------:R-:W-:Y:S02]  /*2d20*/  FSEL R92, R92, -INF , !P4 ;  /* 0xff8000005c5c7808 */ /* 0x000fe40006000000 */
[CC--:B------:R-:W-:Y:S02]  /*2d30*/  ISETP.GT.U32.AND P5, PT, R179.reuse, R132.reuse, PT ;  /* 0x00000084b300720c */ /* 0x0c0fe40003fa4070 */
[----:B------:R-:W-:Y:S01]  /*2d40*/  ISETP.GE.U32.AND P4, PT, R179, R132, PT ;  /* 0x00000084b300720c */ /* 0x000fe20003f86070 */
[----:B------:R-:W-:Y:S01]  /*2d50*/  FMUL R104, R104, UR7 ;  /* 0x0000000768687c20 */ /* 0x000fe20008400000 */
[----:B------:R-:W-:Y:S01]  /*2d60*/  FMUL R105, R105, UR7 ;  /* 0x0000000769697c20 */ /* 0x000fe20008400000 */
[C---:B------:R-:W-:Y:S02]  /*2d70*/  ISETP.GT.U32.AND.EX P5, PT, R154.reuse, RZ, PT, P5 ;  /* 0x000000ff9a00720c */ /* 0x040fe40003fa4150 */
[----:B------:R-:W-:-:S02]  /*2d80*/  ISETP.GE.U32.AND.EX P4, PT, R154, RZ, PT, P4 ;  /* 0x000000ff9a00720c */ /* 0x000fc40003f86140 */
[----:B------:R-:W-:Y:S02]  /*2d90*/  ISETP.GT.U32.AND P6, PT, R115, R146, PT ;  /* 0x000000927300720c */ /* 0x000fe40003fc4070 */
[----:B------:R-:W-:Y:S02]  /*2da0*/  FSEL R115, R104, -INF , !P5 ;  /* 0xff80000068737808 */ /* 0x000fe40006800000 */
[----:B------:R-:W-:Y:S02]  /*2db0*/  FSEL R108, R105, -INF , !P4 ;  /* 0xff800000696c7808 */ /* 0x000fe40006000000 */
[----:B------:R-:W-:Y:S01]  /*2dc0*/  ISETP.GE.U32.AND P4, PT, R179, R144, PT ;  /* 0x00000090b300720c */ /* 0x000fe20003f86070 */
[----:B------:R-:W-:Y:S01]  /*2dd0*/  FMUL R107, R107, UR7 ;  /* 0x000000076b6b7c20 */ /* 0x000fe20008400000 */
[----:B------:R-:W-:Y:S02]  /*2de0*/  FMNMX R104, R115, R108, !PT ;  /* 0x0000006c73687209 */ /* 0x000fe40007800000 */
[----:B------:R-:W-:-:S02]  /*2df0*/  ISETP.GE.U32.AND.EX P4, PT, R154, RZ, PT, P4 ;  /* 0x000000ff9a00720c */ /* 0x000fc40003f86140 */
[----:B------:R-:W-:Y:S02]  /*2e00*/  FMNMX R104, R165, R104, !PT ;  /* 0x00000068a5687209 */ /* 0x000fe40007800000 */
[----:B------:R-:W-:Y:S02]  /*2e10*/  FSEL R118, R107, -INF , !P4 ;  /* 0xff8000006b767808 */ /* 0x000fe40006000000 */
[----:B------:R-:W-:Y:S02]  /*2e20*/  IADD3 R177, P4, R179, 0x19, RZ ;  /* 0x00000019b3b17810 */ /* 0x000fe40007f9e0ff */
[----:B------:R-:W-:Y:S02]  /*2e30*/  FMNMX R104, R167, R104, !PT ;  /* 0x00000068a7687209 */ /* 0x000fe40007800000 */
[----:B------:R-:W-:Y:S02]  /*2e40*/  ISETP.GT.U32.AND.EX P6, PT, R114, RZ, PT, P6 ;  /* 0x000000ff7200720c */ /* 0x000fe40003fc4160 */
[----:B------:R-:W-:-:S02]  /*2e50*/  IADD3.X R114, RZ, R154, RZ, P4, !PT ;  /* 0x0000009aff727210 */ /* 0x000fc400027fe4ff */
[----:B------:R-:W-:Y:S02]  /*2e60*/  ISETP.GT.U32.AND P4, PT, R177, R132, PT ;  /* 0x00000084b100720c */ /* 0x000fe40003f84070 */
[----:B------:R-:W-:Y:S01]  /*2e70*/  FMNMX R104, R171, R104, !PT ;  /* 0x00000068ab687209 */ /* 0x000fe20007800000 */
[----:B------:R-:W-:Y:S01]  /*2e80*/  FMUL R117, R117, UR7 ;  /* 0x0000000775757c20 */ /* 0x000fe20008400000 */
[----:B------:R-:W-:Y:S02]  /*2e90*/  ISETP.GT.U32.AND.EX P4, PT, R114, RZ, PT, P4 ;  /* 0x000000ff7200720c */ /* 0x000fe40003f84140 */
[----:B------:R-:W-:Y:S02]  /*2ea0*/  FMNMX R104, R173, R104, !PT ;  /* 0x00000068ad687209 */ /* 0x000fe40007800000 */
[----:B------:R-:W-:Y:S02]  /*2eb0*/  FSEL R117, R117, -INF , !P4 ;  /* 0xff80000075757808 */ /* 0x000fe40006000000 */
[----:B------:R-:W-:Y:S01]  /*2ec0*/  FMNMX R104, R175, R104, !PT ;  /* 0x00000068af687209 */ /* 0x000fe20007800000 */
[----:B------:R-:W-:-:S03]  /*2ed0*/  FMUL R110, R110, UR7 ;  /* 0x000000076e6e7c20 */ /* 0x000fc60008400000 */
[----:B------:R-:W-:Y:S01]  /*2ee0*/  FMNMX R104, R117, R104, !PT ;  /* 0x0000006875687209 */ /* 0x000fe20007800000 */
[----:B----4-:R0:W-:Y:S04]  /*2ef0*/  STS.U16 [R138+UR17+0x8400], R169 ;  /* 0x008400a98a007988 */ /* 0x0101e80008000411 */
[----:B------:R-:W1:Y:S01]  /*2f00*/  SHFL.BFLY PT, R107, R104, 0x2, 0x1f ;  /* 0x0c401f00686b7f89 */ /* 0x000e6200000e0000 */
[----:B------:R-:W-:Y:S01]  /*2f10*/  FMUL R106, R106, UR7 ;  /* 0x000000076a6a7c20 */ /* 0x000fe20008400000 */
[----:B0-----:R-:W-:Y:S02]  /*2f20*/  FSEL R169, R110, -INF , !P5 ;  /* 0xff8000006ea97808 */ /* 0x001fe40006800000 */
[----:B------:R-:W-:Y:S01]  /*2f30*/  ISETP.GT.U32.AND P5, PT, R179, R144, PT ;  /* 0x00000090b300720c */ /* 0x000fe20003fa4070 */
[----:B------:R0:W-:Y:S03]  /*2f40*/  STS.U16 [R138+UR17+0x8800], R161 ;  /* 0x008800a18a007988 */ /* 0x0001e60008000411 */
[----:B------:R-:W-:Y:S01]  /*2f50*/  ISETP.GT.U32.AND.EX P5, PT, R154, RZ, PT, P5 ;  /* 0x000000ff9a00720c */ /* 0x000fe20003fa4150 */
[----:B------:R-:W-:-:S03]  /*2f60*/  FMUL R88, R88, UR7 ;  /* 0x0000000758587c20 */ /* 0x000fc60008400000 */
[----:B0-----:R-:W-:Y:S02]  /*2f70*/  FSEL R161, R106, -INF , !P5 ;  /* 0xff8000006aa17808 */ /* 0x001fe40006800000 */
[----:B------:R-:W-:-:S04]  /*2f80*/  ISETP.GT.U32.AND P5, PT, R179, R145, PT ;  /* 0x00000091b300720c */ /* 0x000fc80003fa4070 */
[----:B------:R-:W-:-:S04]  /*2f90*/  ISETP.GT.U32.AND.EX P5, PT, R154, RZ, PT, P5 ;  /* 0x000000ff9a00720c */ /* 0x000fc80003fa4150 */
[----:B------:R-:W-:Y:S02]  /*2fa0*/  FSEL R88, R88, -INF , !P5 ;  /* 0xff80000058587808 */ /* 0x000fe40006800000 */
[----:B------:R-:W-:Y:S01]  /*2fb0*/  ISETP.GE.U32.AND P5, PT, R179, R145, PT ;  /* 0x00000091b300720c */ /* 0x000fe20003fa6070 */
[----:B------:R-:W-:Y:S01]  /*2fc0*/  FMUL R105, R89, UR7 ;  /* 0x0000000759697c20 */ /* 0x000fe20008400000 */
[----:B-1----:R-:W-:Y:S02]  /*2fd0*/  FMNMX R107, R104, R107, !PT ;  /* 0x0000006b686b7209 */ /* 0x002fe40007800000 */
[----:B------:R-:W-:Y:S02]  /*2fe0*/  ISETP.GE.U32.AND.EX P5, PT, R154, RZ, PT, P5 ;  /* 0x000000ff9a00720c */ /* 0x000fe40003fa6150 */
[----:B------:R-:W-:Y:S02]  /*2ff0*/  FMNMX R104, R161, R118, !PT ;  /* 0x00000076a1687209 */ /* 0x000fe40007800000 */
[----:B------:R-:W-:-:S02]  /*3000*/  FSEL R105, R105, -INF , !P5 ;  /* 0xff80000069697808 */ /* 0x000fc40006800000 */
[----:B------:R-:W-:Y:S02]  /*3010*/  ISETP.GT.U32.AND P5, PT, R179, R146, PT ;  /* 0x00000092b300720c */ /* 0x000fe40003fa4070 */
[----:B------:R-:W-:Y:S01]  /*3020*/  FMNMX R104, R169, R104, !PT ;  /* 0x00000068a9687209 */ /* 0x000fe20007800000 */
[----:B------:R-:W-:Y:S01]  /*3030*/  FMUL R89, R90, UR7 ;  /* 0x000000075a597c20 */ /* 0x000fe20008400000 */
[----:B------:R-:W-:Y:S02]  /*3040*/  ISETP.GT.U32.AND.EX P5, PT, R154, RZ, PT, P5 ;  /* 0x000000ff9a00720c */ /* 0x000fe40003fa4150 */
[----:B------:R-:W-:Y:S01]  /*3050*/  FMNMX R104, R111, R104, !PT ;  /* 0x000000686f687209 */ /* 0x000fe20007800000 */
[----:B------:R-:W-:Y:S01]  /*3060*/  FMUL R90, R101, UR7 ;  /* 0x00000007655a7c20 */ /* 0x000fe20008400000 */
[----:B------:R-:W-:Y:S02]  /*3070*/  FSEL R89, R89, -INF , !P5 ;  /* 0xff80000059597808 */ /* 0x000fe40006800000 */
[----:B------:R-:W-:-:S02]  /*3080*/  ISETP.GT.U32.AND P5, PT, R177, R144, PT ;  /* 0x00000090b100720c */ /* 0x000fc40003fa4070 */
[----:B------:R-:W-:Y:S01]  /*3090*/  FMNMX R101, R109, R104, !PT ;  /* 0x000000686d657209 */ /* 0x000fe20007800000 */
[----:B------:R-:W-:Y:S01]  /*30a0*/  FMUL R159, R119, UR7 ;  /* 0x00000007779f7c20 */ /* 0x000fe20008400000 */
[----:B------:R-:W-:Y:S02]  /*30b0*/  ISETP.GT.U32.AND.EX P5, PT, R114, RZ, PT, P5 ;  /* 0x000000ff7200720c */ /* 0x000fe40003fa4150 */
[----:B------:R-:W-:Y:S01]  /*30c0*/  FMNMX R104, R112, R101, !PT ;  /* 0x0000006570687209 */ /* 0x000fe20007800000 */
[----:B------:R-:W0:Y:S01]  /*30d0*/  SHFL.BFLY PT, R110, R107, 0x1, 0x1f ;  /* 0x0c201f006b6e7f89 */ /* 0x000e2200000e0000 */
[----:B------:R-:W-:Y:S02]  /*30e0*/  FSEL R159, R159, -INF , !P5 ;  /* 0xff8000009f9f7808 */ /* 0x000fe40006800000 */
[----:B------:R-:W-:-:S04]  /*30f0*/  FMNMX R104, R113, R104, !PT ;  /* 0x0000006871687209 */ /* 0x000fc80007800000 */
[----:B------:R-:W-:-:S05]  /*3100*/  FMNMX R106, R159, R104, !PT ;  /* 0x000000689f6a7209 */ /* 0x000fca0007800000 */
[----:B------:R-:W1:Y:S01]  /*3110*/  SHFL.BFLY PT, R119, R106, 0x2, 0x1f ;  /* 0x0c401f006a777f89 */ /* 0x000e6200000e0000 */
[----:B------:R-:W-:-:S04]  /*3120*/  ISETP.GT.U32.AND P5, PT, R177, R145, PT ;  /* 0x00000091b100720c */ /* 0x000fc80003fa4070 */
[----:B------:R-:W-:Y:S02]  /*3130*/  ISETP.GT.U32.AND.EX P5, PT, R114, RZ, PT, P5 ;  /* 0x000000ff7200720c */ /* 0x000fe40003fa4150 */
[----:B0-----:R-:W-:Y:S02]  /*3140*/  FMNMX R104, R107, R110, !PT ;  /* 0x0000006e6b687209 */ /* 0x001fe40007800000 */
[----:B------:R-:W-:Y:S02]  /*3150*/  FSEL R90, R90, -INF , !P5 ;  /* 0xff8000005a5a7808 */ /* 0x000fe40006800000 */
[----:B------:R-:W-:Y:S02]  /*3160*/  FMNMX R104, R104, R151, !PT ;  /* 0x0000009768687209 */ /* 0x000fe40007800000 */
[----:B------:R-:W-:-:S03]  /*3170*/  ISETP.GT.U32.AND P5, PT, R177, R146, PT ;  /* 0x00000092b100720c */ /* 0x000fc60003fa4070 */
[--C-:B------:R-:W-:Y:S01]  /*3180*/  FADD R108, R108, -R104.reuse ;  /* 0x800000686c6c7221 */ /* 0x100fe20000000000 */
[----:B------:R-:W-:Y:S01]  /*3190*/  ISETP.GT.U32.AND.EX P5, PT, R114, RZ, PT, P5 ;  /* 0x000000ff7200720c */ /* 0x000fe20003fa4150 */
[--C-:B------:R-:W-:Y:S01]  /*31a0*/  FADD R165, R165, -R104.reuse ;  /* 0x80000068a5a57221 */ /* 0x100fe20000000000 */
[----:B-1----:R-:W-:Y:S02]  /*31b0*/  FMNMX R114, R106, R119, !PT ;  /* 0x000000776a727209 */ /* 0x002fe40007800000 */
[----:B------:R-:W-:Y:S01]  /*31c0*/  FMNMX R107, R88, R105, !PT ;  /* 0x00000069586b7209 */ /* 0x000fe20007800000 */
[----:B------:R-:W-:Y:S01]  /*31d0*/  FMUL R110, R108, 1.4426950216293334961 ;  /* 0x3fb8aa3b6c6e7820 */ /* 0x000fe20000400000 */
[----:B------:R-:W-:Y:S02]  /*31e0*/  FMUL R108, R165, 1.4426950216293334961 ;  /* 0x3fb8aa3ba56c7820 */ /* 0x000fe40000400000 */
[----:B------:R-:W-:Y:S01]  /*31f0*/  FMNMX R106, R92, R107, !PT ;  /* 0x0000006b5c6a7209 */ /* 0x000fe20007800000 */
[----:B------:R-:W0:Y:S03]  /*3200*/  SHFL.BFLY PT, R165, R114, 0x1, 0x1f ;  /* 0x0c201f0072a57f89 */ /* 0x000e2600000e0000 */
[----:B------:R-:W-:Y:S01]  /*3210*/  FMNMX R107, R93, R106, !PT ;  /* 0x0000006a5d6b7209 */ /* 0x000fe20007800000 */
[----:B------:R-:W-:-:S03]  /*3220*/  FADD R115, R115, -R104 ;  /* 0x8000006873737221 */ /* 0x000fc60000000000 */
[----:B------:R-:W-:Y:S01]  /*3230*/  FMNMX R106, R96, R107, !PT ;  /* 0x0000006b606a7209 */ /* 0x000fe20007800000 */
[----:B------:R-:W-:-:S03]  /*3240*/  FMUL R101, R115, 1.4426950216293334961 ;  /* 0x3fb8aa3b73657820 */ /* 0x000fc60000400000 */
[----:B------:R-:W-:Y:S01]  /*3250*/  FMNMX R107, R97, R106, !PT ;  /* 0x0000006a616b7209 */ /* 0x000fe20007800000 */
[----:B------:R-:W-:-:S03]  /*3260*/  FADD R167, R167, -R104 ;  /* 0x80000068a7a77221 */ /* 0x000fc60000000000 */
[----:B------:R-:W-:Y:S02]  /*3270*/  FMNMX R115, R100, R107, !PT ;  /* 0x0000006b64737209 */ /* 0x000fe40007800000 */
[----:B------:R-:W-:Y:S02]  /*3280*/  ISETP.GT.U32.AND.EX P3, PT, R152, RZ, PT, P3 ;  /* 0x000000ff9800720c */ /* 0x000fe40003f64130 */
[----:B------:R-:W-:Y:S01]  /*3290*/  FMNMX R152, R90, R115, !PT ;  /* 0x000000735a987209 */ /* 0x000fe20007800000 */
[----:B------:R-:W-:Y:S01]  /*32a0*/  FMUL R119, R167, 1.4426950216293334961 ;  /* 0x3fb8aa3ba7777820 */ /* 0x000fe20000400000 */
[----:B0-----:R-:W-:-:S03]  /*32b0*/  FMNMX R167, R114, R165, !PT ;  /* 0x000000a572a77209 */ /* 0x001fc60007800000 */
[----:B------:R-:W0:Y:S01]  /*32c0*/  SHFL.BFLY PT, R165, R152, 0x2, 0x1f ;  /* 0x0c401f0098a57f89 */ /* 0x000e2200000e0000 */
[----:B------:R-:W-:Y:S01]  /*32d0*/  ISETP.GE.U32.AND P4, PT, R179, R146, PT ;  /* 0x00000092b300720c */ /* 0x000fe20003f86070 */
[----:B------:R-:W-:Y:S01]  /*32e0*/  FMUL R91, R91, UR7 ;  /* 0x000000075b5b7c20 */ /* 0x000fe20008400000 */
[----:B------:R-:W-:Y:S02]  /*32f0*/  FMNMX R116, R167, R150, !PT ;  /* 0x00000096a7747209 */ /* 0x000fe40007800000 */
[----:B------:R-:W-:Y:S01]  /*3300*/  ISETP.GE.U32.AND.EX P4, PT, R154, RZ, PT, P4 ;  /* 0x000000ff9a00720c */ /* 0x000fe20003f86140 */
[----:B------:R-:W-:Y:S01]  /*3310*/  FMUL R94, R94, UR7 ;  /* 0x000000075e5e7c20 */ /* 0x000fe20008400000 */
[----:B------:R-:W-:Y:S01]  /*3320*/  FADD R117, R117, -R104 ;  /* 0x8000006875757221 */ /* 0x000fe20000000000 */
[----:B------:R-:W-:Y:S01]  /*3330*/  FADD R118, R118, -R116 ;  /* 0x8000007476767221 */ /* 0x000fe20000000000 */
[----:B------:R-:W-:Y:S02]  /*3340*/  FMUL R95, R95, UR7 ;  /* 0x000000075f5f7c20 */ /* 0x000fe40008400000 */
[----:B------:R-:W-:Y:S01]  /*3350*/  FSEL R94, R94, -INF , !P6 ;  /* 0xff8000005e5e7808 */ /* 0x000fe20007000000 */
[----:B------:R-:W-:Y:S01]  /*3360*/  FMUL R115, R117, 1.4426950216293334961 ;  /* 0x3fb8aa3b75737820 */ /* 0x000fe20000400000 */
[----:B------:R-:W-:Y:S01]  /*3370*/  FADD R117, -R104, R151 ;  /* 0x0000009768757221 */ /* 0x000fe20000000100 */
[----:B------:R-:W-:Y:S01]  /*3380*/  FMUL R151, R118, 1.4426950216293334961 ;  /* 0x3fb8aa3b76977820 */ /* 0x000fe20000400000 */
[----:B------:R-:W-:Y:S01]  /*3390*/  FMUL R98, R98, UR7 ;  /* 0x0000000762627c20 */ /* 0x000fe20008400000 */
[----:B0-----:R-:W-:-:S02]  /*33a0*/  FMNMX R165, R152, R165, !PT ;  /* 0x000000a598a57209 */ /* 0x001fc40007800000 */
[----:B------:R-:W-:-:S04]  /*33b0*/  FSEL R152, R91, -INF , !P4 ;  /* 0xff8000005b987808 */ /* 0x000fc80006000000 */
[----:B------:R-:W-:Y:S01]  /*33c0*/  FMNMX R91, R89, R152, !PT ;  /* 0x00000098595b7209 */ /* 0x000fe20007800000 */
[----:B------:R-:W0:Y:S01]  /*33d0*/  SHFL.BFLY PT, R154, R165, 0x1, 0x1f ;  /* 0x0c201f00a59a7f89 */ /* 0x000e2200000e0000 */
[----:B------:R-:W-:Y:S02]  /*33e0*/  FSEL R95, R95, -INF , !P3 ;  /* 0xff8000005f5f7808 */ /* 0x000fe40005800000 */
[----:B------:R-:W-:Y:S01]  /*33f0*/  FMNMX R118, R94, R91, !PT ;  /* 0x0000005b5e767209 */ /* 0x000fe20007800000 */
[----:B------:R-:W-:Y:S01]  /*3400*/  FMUL R99, R99, UR7 ;  /* 0x0000000763637c20 */ /* 0x000fe20008400000 */
[----:B------:R-:W-:Y:S02]  /*3410*/  FSEL R98, R98, -INF , !P2 ;  /* 0xff80000062627808 */ /* 0x000fe40005000000 */
[----:B------:R-:W-:Y:S01]  /*3420*/  FMNMX R91, R95, R118, !PT ;  /* 0x000000765f5b7209 */ /* 0x000fe20007800000 */
[----:B------:R-:W-:Y:S01]  /*3430*/  FMUL R102, R102, UR7 ;  /* 0x0000000766667c20 */ /* 0x000fe20008400000 */
[----:B------:R-:W-:-:S02]  /*3440*/  FSEL R99, R99, -INF , !P1 ;  /* 0xff80000063637808 */ /* 0x000fc40004800000 */
[----:B------:R-:W-:Y:S01]  /*3450*/  FMNMX R118, R98, R91, !PT ;  /* 0x0000005b62767209 */ /* 0x000fe20007800000 */
[----:B------:R-:W-:Y:S01]  /*3460*/  FMUL R103, R103, UR7 ;  /* 0x0000000767677c20 */ /* 0x000fe20008400000 */
[----:B------:R-:W-:Y:S02]  /*3470*/  FSEL R102, R102, -INF , !P0 ;  /* 0xff80000066667808 */ /* 0x000fe40004000000 */
[----:B------:R-:W-:Y:S01]  /*3480*/  FMNMX R91, R99, R118, !PT ;  /* 0x00000076635b7209 */ /* 0x000fe20007800000 */
[----:B------:R-:W-:Y:S01]  /*3490*/  FADD R111, R111, -R116 ;  /* 0x800000746f6f7221 */ /* 0x000fe20000000000 */
[----:B------:R-:W-:Y:S02]  /*34a0*/  FSEL R103, R103, -INF , !P5 ;  /* 0xff80000067677808 */ /* 0x000fe40006800000 */
[----:B------:R-:W-:Y:S01]  /*34b0*/  FMNMX R118, R102, R91, !PT ;  /* 0x0000005b66767209 */ /* 0x000fe20007800000 */
[----:B------:R-:W-:-:S03]  /*34c0*/  FMUL R111, R111, 1.4426950216293334961 ;  /* 0x3fb8aa3b6f6f7820 */ /* 0x000fc60000400000 */
[----:B------:R-:W-:Y:S01]  /*34d0*/  FMNMX R91, R103, R118, !PT ;  /* 0x00000076675b7209 */ /* 0x000fe20007800000 */
[----:B------:R0:W-:Y:S02]  /*34e0*/  MUFU.EX2 R158, R111 ;  /* 0x0000006f009e7308 */ /* 0x0001e40000000800 */
[----:B0-----:R-:W-:Y:S02]  /*34f0*/  FMNMX R111, R165, R154, !PT ;  /* 0x0000009aa56f7209 */ /* 0x001fe40007800000 */
[----:B------:R-:W0:Y:S02]  /*3500*/  SHFL.BFLY PT, R154, R91, 0x2, 0x1f ;  /* 0x0c401f005b9a7f89 */ /* 0x000e2400000e0000 */
[----:B------:R-:W-:Y:S02]  /*3510*/  FMNMX R111, R111, R142, !PT ;  /* 0x0000008e6f6f7209 */ /* 0x000fe40007800000 */
[----:B0-----:R-:W-:-:S05]  /*3520*/  FMNMX R154, R91, R154, !PT ;  /* 0x0000009a5b9a7209 */ /* 0x001fca0007800000 */
[----:B------:R-:W0:Y:S01]  /*3530*/  SHFL.BFLY PT, R91, R154, 0x1, 0x1f ;  /* 0x0c201f009a5b7f89 */ /* 0x000e2200000e0000 */
[--C-:B------:R-:W-:Y:S01]  /*3540*/  FADD R88, R88, -R111.reuse ;  /* 0x8000006f58587221 */ /* 0x100fe20000000000 */
[--C-:B------:R-:W-:Y:S01]  /*3550*/  FADD R105, R105, -R111.reuse ;  /* 0x8000006f69697221 */ /* 0x100fe20000000000 */
[--C-:B------:R-:W-:Y:S01]  /*3560*/  FADD R92, R92, -R111.reuse ;  /* 0x8000006f5c5c7221 */ /* 0x100fe20000000000 */
[----:B------:R-:W-:Y:S01]  /*3570*/  FADD R161, R161, -R116 ;  /* 0x80000074a1a17221 */ /* 0x000fe20000000000 */
[----:B------:R-:W-:Y:S01]  /*3580*/  FMUL R88, R88, 1.4426950216293334961 ;  /* 0x3fb8aa3b58587820 */ /* 0x000fe20000400000 */
[----:B------:R-:W-:Y:S01]  /*3590*/  FMUL R105, R105, 1.4426950216293334961 ;  /* 0x3fb8aa3b69697820 */ /* 0x000fe20000400000 */
[----:B------:R-:W-:Y:S01]  /*35a0*/  MUFU.EX2 R101, R101 ;  /* 0x0000006500657308 */ /* 0x000fe20000000800 */
[----:B------:R-:W-:Y:S01]  /*35b0*/  FMUL R92, R92, 1.4426950216293334961 ;  /* 0x3fb8aa3b5c5c7820 */ /* 0x000fe20000400000 */
[----:B------:R-:W-:Y:S01]  /*35c0*/  FADD R93, R93, -R111 ;  /* 0x8000006f5d5d7221 */ /* 0x000fe20000000000 */
[----:B------:R-:W-:Y:S01]  /*35d0*/  FMUL R161, R161, 1.4426950216293334961 ;  /* 0x3fb8aa3ba1a17820 */ /* 0x000fe20000400000 */
[----:B------:R1:W-:Y:S04]  /*35e0*/  STS.U16 [R138+UR17+0x8a00], R157 ;  /* 0x008a009d8a007988 */ /* 0x0003e80008000411 */
[----:B------:R-:W2:Y:S01]  /*35f0*/  MUFU.EX2 R110, R110 ;  /* 0x0000006e006e7308 */ /* 0x000ea20000000800 */
[----:B------:R-:W-:-:S07]  /*3600*/  FMUL R93, R93, 1.4426950216293334961 ;  /* 0x3fb8aa3b5d5d7820 */ /* 0x000fce0000400000 */
[----:B------:R-:W-:Y:S01]  /*3610*/  MUFU.EX2 R156, R151 ;  /* 0x00000097009c7308 */ /* 0x000fe20000000800 */
[----:B0-----:R-:W-:Y:S01]  /*3620*/  FMNMX R91, R154, R91, !PT ;  /* 0x0000005b9a5b7209 */ /* 0x001fe20007800000 */
[----:B------:R-:W-:-:S06]  /*3630*/  FADD R96, R96, -R111 ;  /* 0x8000006f60607221 */ /* 0x000fcc0000000000 */
[----:B------:R-:W-:Y:S01]  /*3640*/  MUFU.EX2 R151, R88 ;  /* 0x0000005800977308 */ /* 0x000fe20000000800 */
[----:B------:R-:W-:-:S07]  /*3650*/  FADD R169, R169, -R116 ;  /* 0x80000074a9a97221 */ /* 0x000fce0000000000 */
[----:B------:R0:W3:Y:S01]  /*3660*/  MUFU.EX2 R160, R105 ;  /* 0x0000006900a07308 */ /* 0x0000e20000000800 */
[----:B------:R-:W-:Y:S01]  /*3670*/  FADD R97, R97, -R111 ;  /* 0x8000006f61617221 */ /* 0x000fe20000000000 */
[----:B------:R4:W-:Y:S06]  /*3680*/  STS.U16 [R138+UR17+0x8c00], R153 ;  /* 0x008c00998a007988 */ /* 0x0009ec0008000411 */
[----:B------:R-:W-:Y:S01]  /*3690*/  MUFU.EX2 R108, R108 ;  /* 0x0000006c006c7308 */ /* 0x000fe20000000800 */
[----:B0-----:R-:W-:Y:S01]  /*36a0*/  FMNMX R105, R91, R148, !PT ;  /* 0x000000945b697209 */ /* 0x001fe20007800000 */
[----:B------:R0:W-:Y:S01]  /*36b0*/  STS.U16 [R138+UR17+0x8e00], R155 ;  /* 0x008e009b8a007988 */ /* 0x0001e20008000411 */
[----:B------:R-:W-:-:S05]  /*36c0*/  FADD R159, R159, -R116 ;  /* 0x800000749f9f7221 */ /* 0x000fca0000000000 */
[----:B-1----:R1:W-:Y:S01]  /*36d0*/  MUFU.EX2 R157, R92 ;  /* 0x0000005c009d7308 */ /* 0x0023e20000000800 */
[----:B------:R-:W-:Y:S01]  /*36e0*/  FADD R94, R94, -R105 ;  /* 0x800000695e5e7221 */ /* 0x000fe20000000000 */
[----:B------:R5:W-:Y:S06]  /*36f0*/  MEMBAR.ALL.CTA ;  /* 0x0000000000007992 */ /* 0x000bec0000008000 */
[----:B-----5:R-:W5:Y:S01]  /*3700*/  FENCE.VIEW.ASYNC.S ;  /* 0x00000000000073c6 */ /* 0x020f620000000000 */
[----:B------:R-:W-:Y:S01]  /*3710*/  FMUL R96, R96, 1.4426950216293334961 ;  /* 0x3fb8aa3b60607820 */ /* 0x000fe20000400000 */
[----:B------:R-:W-:Y:S01]  /*3720*/  FMUL R169, R169, 1.4426950216293334961 ;  /* 0x3fb8aa3ba9a97820 */ /* 0x000fe20000400000 */
[----:B------:R-:W4:Y:S01]  /*3730*/  MUFU.EX2 R161, R161 ;  /* 0x000000a100a17308 */ /* 0x000f220000000800 */
[----:B------:R-:W-:Y:S01]  /*3740*/  FMUL R97, R97, 1.4426950216293334961 ;  /* 0x3fb8aa3b61617820 */ /* 0x000fe20000400000 */
[----:B------:R-:W-:Y:S01]  /*3750*/  FADD R100, R100, -R111 ;  /* 0x8000006f64647221 */ /* 0x000fe20000000000 */
[----:B------:R-:W-:-:S05]  /*3760*/  FMUL R94, R94, 1.4426950216293334961 ;  /* 0x3fb8aa3b5e5e7820 */ /* 0x000fca0000400000 */
[----:B------:R-:W0:Y:S01]  /*3770*/  MUFU.EX2 R164, R93 ;  /* 0x0000005d00a47308 */ /* 0x000e220000000800 */
[----:B------:R-:W-:Y:S01]  /*3780*/  FMUL R118, R159, 1.4426950216293334961 ;  /* 0x3fb8aa3b9f767820 */ /* 0x000fe20000400000 */
[----:B------:R-:W-:Y:S01]  /*3790*/  FMUL R100, R100, 1.4426950216293334961 ;  /* 0x3fb8aa3b64647820 */ /* 0x000fe20000400000 */
[----:B------:R-:W-:Y:S01]  /*37a0*/  FADD R90, R90, -R111 ;  /* 0x8000006f5a5a7221 */ /* 0x000fe20000000000 */
[--C-:B------:R-:W-:Y:S01]  /*37b0*/  FADD R152, R152, -R105.reuse ;  /* 0x8000006998987221 */ /* 0x100fe20000000000 */
[----:B------:R-:W-:-:S03]  /*37c0*/  FADD R89, R89, -R105 ;  /* 0x8000006959597221 */ /* 0x000fc60000000000 */
[----:B------:R-:W-:Y:S01]  /*37d0*/  MUFU.EX2 R159, R96 ;  /* 0x00000060009f7308 */ /* 0x000fe20000000800 */
[----:B-1----:R-:W-:Y:S01]  /*37e0*/  FMUL R92, R90, 1.4426950216293334961 ;  /* 0x3fb8aa3b5a5c7820 */ /* 0x002fe20000400000 */
[----:B------:R-:W-:-:S06]  /*37f0*/  FMUL R152, R152, 1.4426950216293334961 ;  /* 0x3fb8aa3b98987820 */ /* 0x000fcc0000400000 */
[----:B------:R2:W-:Y:S01]  /*3800*/  MUFU.EX2 R166, R97 ;  /* 0x0000006100a67308 */ /* 0x0005e20000000800 */
[----:B------:R-:W-:Y:S01]  /*3810*/  FADD R88, -R111, R142 ;  /* 0x0000008e6f587221 */ /* 0x000fe20000000100 */
[----:B------:R-:W-:-:S06]  /*3820*/  FMUL R90, R89, 1.4426950216293334961 ;  /* 0x3fb8aa3b595a7820 */ /* 0x000fcc0000400000 */
[----:B------:R3:W-:Y:S01]  /*3830*/  MUFU.EX2 R96, R94 ;  /* 0x0000005e00607308 */ /* 0x0007e20000000800 */
[----:B--2---:R-:W-:-:S07]  /*3840*/  FADD R97, R101, R110 ;  /* 0x0000006e65617221 */ /* 0x004fce0000000000 */
[----:B------:R-:W-:Y:S01]  /*3850*/  MUFU.EX2 R169, R169 ;  /* 0x000000a900a97308 */ /* 0x000fe20000000800 */
[----:B---3--:R-:W-:Y:S01]  /*3860*/  FADD R94, R151, R160 ;  /* 0x000000a0975e7221 */ /* 0x008fe20000000000 */
[----:B------:R-:W-:-:S06]  /*3870*/  FADD R150, -R116, R150 ;  /* 0x0000009674967221 */ /* 0x000fcc0000000100 */
[----:B------:R-:W1:Y:S01]  /*3880*/  MUFU.EX2 R119, R119 ;  /* 0x0000007700777308 */ /* 0x000e620000000800 */
[----:B----4-:R-:W-:Y:S01]  /*3890*/  F2FP.BF16.F32.PACK_AB R89, R156, R161 ;  /* 0x000000a19c59723e */ /* 0x010fe200000010ff */
[----:B------:R-:W-:-:S06]  /*38a0*/  FADD R95, R95, -R105 ;  /* 0x800000695f5f7221 */ /* 0x000fcc0000000000 */
[----:B------:R2:W-:Y:S01]  /*38b0*/  MUFU.EX2 R165, R100 ;  /* 0x0000006400a57308 */ /* 0x0005e20000000800 */
[--C-:B------:R-:W-:Y:S01]  /*38c0*/  FADD R173, R173, -R104.reuse ;  /* 0x80000068adad7221 */ /* 0x100fe20000000000 */
[----:B------:R-:W-:Y:S01]  /*38d0*/  FADD R175, R175, -R104 ;  /* 0x80000068afaf7221 */ /* 0x000fe20000000000 */
[----:B------:R-:W-:Y:S01]  /*38e0*/  FADD R109, R109, -R116 ;  /* 0x800000746d6d7221 */ /* 0x000fe20000000000 */
[----:B--2---:R-:W-:Y:S01]  /*38f0*/  FADD R100, R108, R97 ;  /* 0x000000616c647221 */ /* 0x004fe20000000000 */
[----:B------:R-:W-:-:S03]  /*3900*/  FADD R97, R157, R94 ;  /* 0x0000005e9d617221 */ /* 0x000fc60000000000 */
[----:B------:R2:W-:Y:S01]  /*3910*/  MUFU.EX2 R142, R92 ;  /* 0x0000005c008e7308 */ /* 0x0005e20000000800 */
[--C-:B------:R-:W-:Y:S01]  /*3920*/  FADD R112, R112, -R116.reuse ;  /* 0x8000007470707221 */ /* 0x100fe20000000000 */
[----:B------:R-:W-:Y:S01]  /*3930*/  FADD R113, R113, -R116 ;  /* 0x8000007471717221 */ /* 0x000fe20000000000 */
[----:B------:R-:W-:Y:S01]  /*3940*/  FADD R171, R171, -R104 ;  /* 0x80000068abab7221 */ /* 0x000fe20000000000 */
[----:B------:R-:W-:Y:S01]  /*3950*/  FMUL R117, R117, 1.4426950216293334961 ;  /* 0x3fb8aa3b75757820 */ /* 0x000fe20000400000 */
[----:B------:R-:W-:Y:S01]  /*3960*/  FMUL R150, R150, 1.4426950216293334961 ;  /* 0x3fb8aa3b96967820 */ /* 0x000fe20000400000 */
[----:B--2---:R-:W-:Y:S01]  /*3970*/  FADD R92, R161, R156 ;  /* 0x0000009ca15c7221 */ /* 0x004fe20000000000 */
[----:B0-----:R-:W-:Y:S01]  /*3980*/  FADD R156, R164, R97 ;  /* 0x00000061a49c7221 */ /* 0x001fe20000000000 */
[----:B------:R0:W-:Y:S01]  /*3990*/  MUFU.EX2 R93, R90 ;  /* 0x0000005a005d7308 */ /* 0x0001e20000000800 */
[----:B------:R-:W-:Y:S01]  /*39a0*/  FADD R97, -R105, R148 ;  /* 0x0000009469617221 */ /* 0x000fe20000000100 */
[----:B------:R-:W-:Y:S01]  /*39b0*/  FMUL R95, R95, 1.4426950216293334961 ;  /* 0x3fb8aa3b5f5f7820 */ /* 0x000fe20000400000 */
[--C-:B------:R-:W-:Y:S01]  /*39c0*/  FADD R98, R98, -R105.reuse ;  /* 0x8000006962627221 */ /* 0x100fe20000000000 */
[--C-:B------:R-:W-:Y:S01]  /*39d0*/  FADD R99, R99, -R105.reuse ;  /* 0x8000006963637221 */ /* 0x100fe20000000000 */
[--C-:B------:R-:W-:Y:S01]  /*39e0*/  FADD R102, R102, -R105.reuse ;  /* 0x8000006966667221 */ /* 0x100fe20000000000 */
[----:B------:R-:W-:-:S02]  /*39f0*/  FADD R103, R103, -R105 ;  /* 0x8000006967677221 */ /* 0x000fc40000000000 */
[----:B------:R-:W2:Y:S01]  /*3a00*/  MUFU.EX2 R152, R152 ;  /* 0x0000009800987308 */ /* 0x000ea20000000800 */
[----:B------:R-:W-:Y:S01]  /*3a10*/  FMUL R91, R88, 1.4426950216293334961 ;  /* 0x3fb8aa3b585b7820 */ /* 0x000fe20000400000 */
        /* <DEDUP_REMOVED lines=11> */
[----:B------:R3:W-:Y:S01]  /*3ad0*/  MUFU.EX2 R153, R91 ;  /* 0x0000005b00997308 */ /* 0x0007e20000000800 */
[----:B------:R-:W-:Y:S01]  /*3ae0*/  F2FP.BF16.F32.PACK_AB R88, R110, R101 ;  /* 0x000000656e58723e */ /* 0x000fe200000010ff */
[C---:B-1----:R-:W-:Y:S01]  /*3af0*/  FADD R100, R119.reuse, R100 ;  /* 0x0000006477647221 */ /* 0x042fe20000000000 */
[----:B0-----:R-:W-:-:S05]  /*3b00*/  F2FP.BF16.F32.PACK_AB R90, R119, R108 ;  /* 0x0000006c775a723e */ /* 0x001fca00000010ff */
[----:B------:R-:W0:Y:S01]  /*3b10*/  MUFU.EX2 R117, R117 ;  /* 0x0000007500757308 */ /* 0x000e220000000800 */
[----:B---3--:R-:W-:Y:S01]  /*3b20*/  FADD R91, R169, R92 ;  /* 0x0000005ca95b7221 */ /* 0x008fe20000000000 */
[----:B------:R-:W-:-:S06]  /*3b30*/  F2FP.BF16.F32.PACK_AB R92, R160, R151 ;  /* 0x00000097a05c723e */ /* 0x000fcc00000010ff */
[----:B------:R-:W-:Y:S08]  /*3b40*/  MUFU.EX2 R150, R150 ;  /* 0x0000009600967308 */ /* 0x000ff00000000800 */
[----:B------:R-:W1:Y:S08]  /*3b50*/  MUFU.EX2 R95, R95 ;  /* 0x0000005f005f7308 */ /* 0x000e700000000800 */
[----:B------:R-:W3:Y:S08]  /*3b60*/  MUFU.EX2 R148, R97 ;  /* 0x0000006100947308 */ /* 0x000ef00000000800 */
[----:B------:R-:W4:Y:S01]  /*3b70*/  MUFU.EX2 R107, R171 ;  /* 0x000000ab006b7308 */ /* 0x000f220000000800 */
[----:B--2---:R-:W-:-:S07]  /*3b80*/  FADD R101, R93, R152 ;  /* 0x000000985d657221 */ /* 0x004fce0000000000 */
[----:B------:R-:W2:Y:S08]  /*3b90*/  MUFU.EX2 R106, R106 ;  /* 0x0000006a006a7308 */ /* 0x000eb00000000800 */
[----:B------:R-:W-:Y:S08]  /*3ba0*/  MUFU.EX2 R114, R114 ;  /* 0x0000007200727308 */ /* 0x000ff00000000800 */
[----:B------:R-:W-:Y:S08]  /*3bb0*/  MUFU.EX2 R115, R115 ;  /* 0x0000007300737308 */ /* 0x000ff00000000800 */
[----:B------:R-:W-:Y:S08]  /*3bc0*/  MUFU.EX2 R109, R109 ;  /* 0x0000006d006d7308 */ /* 0x000ff00000000800 */
[----:B------:R-:W5:Y:S08]  /*3bd0*/  MUFU.EX2 R112, R112 ;  /* 0x0000007000707308 */ /* 0x000f700000000800 */
[----:B------:R-:W-:Y:S08]  /*3be0*/  MUFU.EX2 R113, R113 ;  /* 0x0000007100717308 */ /* 0x000ff00000000800 */
[----:B------:R-:W5:Y:S08]  /*3bf0*/  MUFU.EX2 R118, R118 ;  /* 0x0000007600767308 */ /* 0x000f700000000800 */
[----:B------:R0:W-:Y:S08]  /*3c00*/  MUFU.EX2 R108, R98 ;  /* 0x00000062006c7308 */ /* 0x0001f00000000800 */
[----:B------:R5:W5:Y:S08]  /*3c10*/  MUFU.EX2 R119, R99 ;  /* 0x0000006300777308 */ /* 0x000b700000000800 */
[----:B------:R5:W-:Y:S08]  /*3c20*/  MUFU.EX2 R110, R102 ;  /* 0x00000066006e7308 */ /* 0x000bf00000000800 */
[----:B------:R-:W5:Y:S01]  /*3c30*/  MUFU.EX2 R151, R103 ;  /* 0x0000006700977308 */ /* 0x000f620000000800 */
[----:B0-----:R-:W-:Y:S01]  /*3c40*/  FADD R98, R96, R101 ;  /* 0x0000006560627221 */ /* 0x001fe20000000000 */
[----:B------:R-:W-:Y:S01]  /*3c50*/  F2FP.BF16.F32.PACK_AB R94, R164, R157 ;  /* 0x0000009da45e723e */ /* 0x000fe200000010ff */
[-C--:B------:R-:W-:Y:S01]  /*3c60*/  FMUL R56, R56, R117.reuse ;  /* 0x0000007538387220 */ /* 0x080fe20000400000 */
[-C--:B------:R-:W-:Y:S01]  /*3c70*/  FMUL R57, R57, R117.reuse ;  /* 0x0000007539397220 */ /* 0x080fe20000400000 */
[----:B-1----:R-:W-:Y:S01]  /*3c80*/  FADD R157, R95, R98 ;  /* 0x000000625f9d7221 */ /* 0x002fe20000000000 */
[-C--:B------:R-:W-:Y:S01]  /*3c90*/  FMUL R60, R60, R117.reuse ;  /* 0x000000753c3c7220 */ /* 0x080fe20000400000 */
        /* <DEDUP_REMOVED lines=12> */
[----:B------:R-:W-:Y:S01]  /*3d60*/  FMUL R85, R85, R117 ;  /* 0x0000007555557220 */ /* 0x000fe20000400000 */
        /* <DEDUP_REMOVED lines=32> */
[-C--:B---3--:R-:W-:Y:S01]  /*3f70*/  FMUL R26, R26, R148.reuse ;  /* 0x000000941a1a7220 */ /* 0x088fe20000400000 */
        /* <DEDUP_REMOVED lines=15> */
[C---:B------:R-:W-:Y:S01]  /*4070*/  FADD R154, R158.reuse, R91 ;  /* 0x0000005b9e9a7221 */ /* 0x040fe20000000000 */
[----:B------:R-:W-:Y:S01]  /*4080*/  F2FP.BF16.F32.PACK_AB R95, R95, R96 ;  /* 0x000000605f5f723e */ /* 0x000fe200000010ff */
[----:B----4-:R-:W-:Y:S01]  /*4090*/  FADD R155, R107, R100 ;  /* 0x000000646b9b7221 */ /* 0x010fe20000000000 */
[----:B------:R-:W-:-:S02]  /*40a0*/  F2FP.BF16.F32.PACK_AB R91, R158, R169 ;  /* 0x000000a99e5b723e */ /* 0x000fc400000010ff */
[----:B------:R-:W-:Y:S02]  /*40b0*/  F2FP.BF16.F32.PACK_AB R93, R152, R93 ;  /* 0x0000005d985d723e */ /* 0x000fe400000010ff */
[----:B--2---:R-:W-:Y:S02]  /*40c0*/  F2FP.BF16.F32.PACK_AB R96, R106, R107 ;  /* 0x0000006b6a60723e */ /* 0x004fe400000010ff */
[----:B-----5:R-:W-:Y:S02]  /*40d0*/  F2FP.BF16.F32.PACK_AB R97, R112, R109 ;  /* 0x0000006d7061723e */ /* 0x020fe400000010ff */
[----:B------:R-:W-:Y:S02]  /*40e0*/  F2FP.BF16.F32.PACK_AB R98, R115, R114 ;  /* 0x000000727362723e */ /* 0x000fe400000010ff */
[----:B------:R-:W-:Y:S02]  /*40f0*/  F2FP.BF16.F32.PACK_AB R99, R118, R113 ;  /* 0x000000717663723e */ /* 0x000fe400000010ff */
[----:B------:R-:W-:-:S02]  /*4100*/  F2FP.BF16.F32.PACK_AB R100, R166, R159 ;  /* 0x0000009fa664723e */ /* 0x000fc400000010ff */
[----:B------:R-:W-:Y:S02]  /*4110*/  F2FP.BF16.F32.PACK_AB R101, R119, R108 ;  /* 0x0000006c7765723e */ /* 0x000fe400000010ff */
[----:B------:R-:W-:Y:S02]  /*4120*/  F2FP.BF16.F32.PACK_AB R102, R142, R165 ;  /* 0x000000a58e66723e */ /* 0x000fe400000010ff */
[----:B------:R-:W-:Y:S01]  /*4130*/  F2FP.BF16.F32.PACK_AB R103, R151, R110 ;  /* 0x0000006e9767723e */ /* 0x000fe200000010ff */
[----:B------:R-:W-:Y:S06]  /*4140*/  BAR.SYNC.DEFER_BLOCKING 0x0 ;  /* 0x0000000000007b1d */ /* 0x000fec0000010000 */
[----:B------:R-:W-:-:S06]  /*4150*/  WARPGROUP.ARRIVE ;  /* 0x00000000000079c5 */ /* 0x000fcc0000000000 */
[----:B------:R-:W-:Y:S01]  /*4160*/  HGMMA.64x64x16.F32.BF16 R56, R88, gdesc[UR28], R56 ;  /* 0x00e0001c58387df0 */ /* 0x000fe20008701838 */
[----:B------:R-:W-:Y:S01]  /*4170*/  FADD R109, R109, R154 ;  /* 0x0000009a6d6d7221 */ /* 0x000fe20000000000 */
[----:B------:R-:W-:Y:S01]  /*4180*/  FADD R108, R108, R157 ;  /* 0x0000009d6c6c7221 */ /* 0x000fe20000000000 */
[----:B------:R-:W-:Y:S01]  /*4190*/  FADD R159, R159, R156 ;  /* 0x0000009c9f9f7221 */ /* 0x000fe20000000000 */
[----:B------:R-:W-:Y:S04]  /*41a0*/  HGMMA.64x64x16.F32.BF16 R56, R96, gdesc[UR16], R56 ;  /* 0x00e0001060387df0 */ /* 0x000fe80008701838 */
[----:B------:R-:W-:Y:S01]  /*41b0*/  HGMMA.64x64x16.F32.BF16 R24, R92, gdesc[UR28], R24 ;  /* 0x00e0001c5c187df0 */ /* 0x000fe20008701818 */
[----:B------:R-:W-:Y:S01]  /*41c0*/  FADD R155, R106, R155 ;  /* 0x0000009b6a9b7221 */ /* 0x000fe20000000000 */
        /* <DEDUP_REMOVED lines=10> */
[----:B------:R-:W-:-:S02]  /*4270*/  FADD R165, R142, R165 ;  /* 0x000000a58ea57221 */ /* 0x000fc40000000000 */
[----:B------:R-:W0:Y:S04]  /*4280*/  SHFL.BFLY PT, R107, R114, 0x2, 0x1f ;  /* 0x0c401f00726b7f89 */ /* 0x000e2800000e0000 */
[----:B------:R-:W1:Y:S04]  /*4290*/  SHFL.BFLY PT, R106, R113, 0x2, 0x1f ;  /* 0x0c401f00716a7f89 */ /* 0x000e6800000e0000 */
[----:B------:R-:W2:Y:S04]  /*42a0*/  SHFL.BFLY PT, R109, R110, 0x2, 0x1f ;  /* 0x0c401f006e6d7f89 */ /* 0x000ea800000e0000 */
[----:B------:R-:W3:Y:S01]  /*42b0*/  SHFL.BFLY PT, R112, R165, 0x2, 0x1f ;  /* 0x0c401f00a5707f89 */ /* 0x000ee200000e0000 */
[----:B------:R-:W-:Y:S01]  /*42c0*/  UIADD3 UR4, UP0, UR4, 0x20, URZ ;  /* 0x0000002004047890 */ /* 0x000fe2000ff1e03f */
[----:B------:R-:W-:Y:S01]  /*42d0*/  HGMMA.64x64x16.F32.BF16 R24, R100, gdesc[UR16], R24, gsb0 ;  /* 0x00e0001064187df0 */ /* 0x000fe20008001818 */
[----:B0-----:R-:W-:Y:S01]  /*42e0*/  FADD R107, R114, R107 ;  /* 0x0000006b726b7221 */ /* 0x001fe20000000000 */
[----:B-1----:R-:W-:Y:S01]  /*42f0*/  FADD R108, R113, R106 ;  /* 0x0000006a716c7221 */ /* 0x002fe20000000000 */
[----:B--2---:R-:W-:Y:S01]  /*4300*/  FADD R115, R110, R109 ;  /* 0x0000006d6e737221 */ /* 0x004fe20000000000 */
[----:B---3--:R-:W-:-:S02]  /*4310*/  FADD R112, R165, R112 ;  /* 0x00000070a5707221 */ /* 0x008fc40000000000 */
[----:B------:R-:W0:Y:S01]  /*4320*/  SHFL.BFLY PT, R106, R107, 0x1, 0x1f ;  /* 0x0c201f006b6a7f89 */ /* 0x000e2200000e0000 */
[----:B------:R-:W-:-:S03]  /*4330*/  UIADD3.X UR5, URZ, UR5, URZ, UP0, !UPT ;  /* 0x000000053f057290 */ /* 0x000fc600087fe43f */
[----:B------:R-:W1:Y:S04]  /*4340*/  SHFL.BFLY PT, R109, R108, 0x1, 0x1f ;  /* 0x0c201f006c6d7f89 */ /* 0x000e6800000e0000 */
[----:B------:R-:W2:Y:S04]  /*4350*/  SHFL.BFLY PT, R114, R115, 0x1, 0x1f ;  /* 0x0c201f0073727f89 */ /* 0x000ea800000e0000 */
[----:B------:R-:W3:Y:S01]  /*4360*/  SHFL.BFLY PT, R113, R112, 0x1, 0x1f ;  /* 0x0c201f0070717f89 */ /* 0x000ee200000e0000 */
[----:B------:R-:W-:Y:S01]  /*4370*/  IMAD.U32 R110, RZ, RZ, UR5 ;  /* 0x00000005ff6e7e24 */ /* 0x000fe2000f8e00ff */
[----:B------:R-:W-:-:S04]  /*4380*/  ISETP.LE.U32.AND P0, PT, R162, UR4, PT ;  /* 0x00000004a2007c0c */ /* 0x000fc8000bf03070 */
[----:B------:R-:W-:Y:S01]  /*4390*/  ISETP.GE.U32.AND.EX P0, PT, R110, RZ, PT, P0 ;  /* 0x000000ff6e00720c */ /* 0x000fe20003f06100 */
[----:B0-----:R-:W-:Y:S01]  /*43a0*/  FADD R110, R107, R106 ;  /* 0x0000006a6b6e7221 */ /* 0x001fe20000000000 */
[----:B-1----:R-:W-:Y:S01]  /*43b0*/  FADD R109, R108, R109 ;  /* 0x0000006d6c6d7221 */ /* 0x002fe20000000000 */
[----:B--2---:R-:W-:-:S03]  /*43c0*/  FADD R107, R115, R114 ;  /* 0x00000072736b7221 */ /* 0x004fc60000000000 */
[----:B------:R-:W-:Y:S01]  /*43d0*/  FFMA R139, R150, R139, R109 ;  /* 0x0000008b968b7223 */ /* 0x000fe2000000006d */
[----:B---3--:R-:W-:Y:S01]  /*43e0*/  FADD R106, R112, R113 ;  /* 0x00000071706a7221 */ /* 0x008fe20000000000 */
[----:B------:R-:W-:Y:S01]  /*43f0*/  FFMA R141, R148, R141, R107 ;  /* 0x0000008d948d7223 */ /* 0x000fe2000000006b */
[----:B------:R-:W-:Y:S01]  /*4400*/  FFMA R134, R117, R134, R110 ;  /* 0x0000008675867223 */ /* 0x000fe2000000006e */
[----:B------:R-:W-:Y:S02]  /*4410*/  IMAD R143, R133, 0x20, R143 ;  /* 0x00000020858f7824 */ /* 0x000fe400078e028f */
[----:B------:R-:W-:Y:S01]  /*4420*/  FFMA R140, R153, R140, R106 ;  /* 0x0000008c998c7223 */ /* 0x000fe2000000006a */
[----:B------:R-:W-:Y:S01]  /*4430*/  LEA R149, R135, R149, 0x5 ;  /* 0x0000009587957211 */ /* 0x000fe200078e28ff */
[----:B------:R-:W-:Y:S01]  /*4440*/  IMAD.MOV.U32 R148, RZ, RZ, R105 ;  /* 0x000000ffff947224 */ /* 0x000fe200078e0069 */
[----:B------:R-:W-:Y:S01]  /*4450*/  MOV R150, R116 ;  /* 0x0000007400967202 */ /* 0x000fe20000000f00 */
[----:B------:R-:W-:-:S02]  /*4460*/  IMAD.MOV.U32 R142, RZ, RZ, R111 ;  /* 0x000000ffff8e7224 */ /* 0x000fc400078e006f */
[----:B------:R-:W-:Y:S01]  /*4470*/  IMAD.MOV.U32 R151, RZ, RZ, R104 ;  /* 0x000000ffff977224 */ /* 0x000fe200078e0068 */
[----:B------:R-:W-:Y:S02]  /*4480*/  WARPGROUP.DEPBAR.LE gsb0, 0x0 ;  /* 0x00008000000079c5 */ /* 0x000fe40000010000 */
[----:B------:R-:W-:Y:S05]  /*4490*/  @!P0 BRA `(.L_x_1) ;  /* 0xffffffdc00d08947 */ /* 0x000fea000383ffff */
.L_x_0:
[C---:B------:R-:W-:Y:S01]  /*44a0*/  IMAD.SHL.U32 R4, R0.reuse, 0x10, RZ ;  /* 0x0000001000047824 */ /* 0x040fe200078e00ff */
[----:B------:R-:W-:Y:S01]  /*44b0*/  SHF.L.U32 R5, R0, 0x7, RZ ;  /* 0x0000000700057819 */ /* 0x000fe200000006ff */
[----:B------:R-:W-:Y:S01]  /*44c0*/  FMUL R7, R50, 0.25 ;  /* 0x3e80000032077820 */ /* 0x000fe20000400000 */
[----:B------:R-:W-:Y:S01]  /*44d0*/  FSETP.GT.AND P3, PT, |R141|, 8.50705917302346158658e+37, PT ;  /* 0x7e8000008d00780b */ /* 0x000fe20003f64200 */
[----:B------:R-:W-:Y:S01]  /*44e0*/  FMUL R8, R47, 0.25 ;  /* 0x3e8000002f087820 */ /* 0x000fe20000400000 */
[----:B------:R-:W-:Y:S01]  /*44f0*/  LOP3.LUT R4, R4, 0xf0, RZ, 0xc0, !PT ;  /* 0x000000f004047812 */ /* 0x000fe200078ec0ff */
[----:B------:R-:W-:Y:S01]  /*4500*/  FMUL R9, R38, 0.25 ;  /* 0x3e80000026097820 */ /* 0x000fe20000400000 */
[----:B------:R-:W-:Y:S01]  /*4510*/  LOP3.LUT R5, R5, 0x800, RZ, 0xc0, !PT ;  /* 0x0000080005057812 */ /* 0x000fe200078ec0ff */
[----:B------:R-:W-:Y:S01]  /*4520*/  BAR.SYNC.DEFER_BLOCKING 0x0 ;  /* 0x0000000000007b1d */ /* 0x000fe20000010000 */
[----:B------:R-:W-:Y:S01]  /*4530*/  FSEL R21, R7, R50, P3 ;  /* 0x0000003207157208 */ /* 0x000fe20001800000 */
[----:B------:R-:W-:Y:S01]  /*4540*/  FMUL R7, R42, 0.25 ;  /* 0x3e8000002a077820 */ /* 0x000fe20000400000 */
[----:B------:R-:W-:Y:S01]  /*4550*/  IADD3 R6, R5, UR17, R4 ;  /* 0x0000001105067c10 */ /* 0x000fe2000fffe004 */
[----:B------:R-:W-:Y:S01]  /*4560*/  FMUL R4, R55, 0.25 ;  /* 0x3e80000037047820 */ /* 0x000fe20000400000 */
[----:B------:R-:W-:Y:S01]  /*4570*/  FMUL R5, R54, 0.25 ;  /* 0x3e80000036057820 */ /* 0x000fe20000400000 */
[----:B------:R-:W-:Y:S01]  /*4580*/  FSETP.GT.AND P1, PT, |R140|, 8.50705917302346158658e+37, PT ;  /* 0x7e8000008c00780b */ /* 0x000fe20003f24200 */
[----:B------:R-:W-:Y:S01]  /*4590*/  IMAD.MOV.U32 R50, RZ, RZ, R139 ;  /* 0x000000ffff327224 */ /* 0x000fe200078e008b */
[----:B------:R-:W-:Y:S01]  /*45a0*/  FSEL R91, R7, R42, P3 ;  /* 0x0000002a075b7208 */ /* 0x000fe20001800000 */
[----:B------:R-:W-:-:S02]  /*45b0*/  IMAD R137, R137, 0x8, R6 ;  /* 0x0000000889897824 */ /* 0x000fc400078e0206 */
[----:B------:R-:W-:Y:S01]  /*45c0*/  FMUL R6, R51, 0.25 ;  /* 0x3e80000033067820 */ /* 0x000fe20000400000 */
[----:B------:R-:W-:Y:S01]  /*45d0*/  FSEL R55, R4, R55, P3 ;  /* 0x0000003704377208 */ /* 0x000fe20001800000 */
        /* <DEDUP_REMOVED lines=52> */
[----:B------:R-:W-:Y:S01]  /*4920*/  FSETP.GT.AND P2, PT, |R50|, 8.50705917302346158658e+37, PT ;  /* 0x7e8000003200780b */ /* 0x000fe20003f44200 */
[----:B------:R-:W-:Y:S01]  /*4930*/  ULDC.64 UR4, c[0x0][0x270] ;  /* 0x00009c0000047ab9 */ /* 0x000fe20000000a00 */
[----:B------:R-:W-:Y:S01]  /*4940*/  FSETP.GT.AND P0, PT, |R134|, 8.50705917302346158658e+37, PT ;  /* 0x7e8000008600780b */ /* 0x000fe20003f04200 */
[----:B------:R-:W-:Y:S01]  /*4950*/  UIMAD UR4, UR16, UR4, URZ ;  /* 0x00000004100472a4 */ /* 0x000fe2000f8e023f */
        /* <DEDUP_REMOVED lines=57> */
[----:B------:R-:W-:Y:S01]  /*4cf0*/  FMUL R5, R50, 8388608 ;  /* 0x4b00000032057820 */ /* 0x000fe20000400000 */
[----:B------:R-:W-:Y:S01]  /*4d00*/  FSEL R86, R4, R61, P0 ;  /* 0x0000003d04567208 */ /* 0x000fe20000000000 */
[C---:B------:R-:W-:Y:S01]  /*4d10*/  FMUL R4, R134.reuse, 8388608 ;  /* 0x4b00000086047820 */ /* 0x040fe20000400000 */
[----:B------:R-:W-:Y:S01]  /*4d20*/  FSETP.GEU.AND P4, PT, R134, 1.175494350822287508e-38, PT ;  /* 0x008000008600780b */ /* 0x000fe20003f8e000 */
[----:B------:R-:W-:Y:S01]  /*4d30*/  USHF.L.U32 UR6, UR4, 0x1, URZ ;  /* 0x0000000104067899 */ /* 0x000fe2000800063f */
[----:B------:R-:W-:-:S02]  /*4d40*/  FSETP.GEU.AND P6, PT, R50, 1.175494350822287508e-38, PT ;  /* 0x008000003200780b */ /* 0x000fc40003fce000 */
[----:B------:R-:W-:Y:S01]  /*4d50*/  FSEL R129, R9, R74, P2 ;  /* 0x0000004a09817208 */ /* 0x000fe20001000000 */
[----:B------:R-:W-:Y:S01]  /*4d60*/  FMUL R9, R76, 0.25 ;  /* 0x3e8000004c097820 */ /* 0x000fe20000400000 */
[----:B------:R-:W-:Y:S01]  /*4d70*/  FSEL R74, R8, R65, P0 ;  /* 0x00000041084a7208 */ /* 0x000fe20000000000 */
[----:B------:R-:W-:Y:S01]  /*4d80*/  FMUL R8, R141, 8388608 ;  /* 0x4b0000008d087820 */ /* 0x000fe20000400000 */
[----:B------:R-:W-:Y:S02]  /*4d90*/  FSEL R70, R6, R57, P0 ;  /* 0x0000003906467208 */ /* 0x000fe40000000000 */
[----:B------:R-:W-:Y:S01]  /*4da0*/  FSEL R88, R7, R60, P0 ;  /* 0x0000003c07587208 */ /* 0x000fe20000000000 */
[----:B------:R-:W-:Y:S01]  /*4db0*/  FMUL R7, R140, 8388608 ;  /* 0x4b0000008c077820 */ /* 0x000fe20000400000 */
[----:B------:R-:W-:Y:S02]  /*4dc0*/  FSEL R61, R4, R134, !P4 ;  /* 0x00000086043d7208 */ /* 0x000fe40006000000 */
[----:B------:R-:W-:-:S02]  /*4dd0*/  FSEL R65, R5, R50, !P6 ;  /* 0x0000003205417208 */ /* 0x000fc40007000000 */
[----:B------:R-:W-:Y:S02]  /*4de0*/  FSEL R6, RZ, -23, P6 ;  /* 0xc1b80000ff067808 */ /* 0x000fe40003000000 */
[C---:B------:R-:W-:Y:S02]  /*4df0*/  FSETP.GEU.AND P6, PT, |R141|.reuse, 1.175494350822287508e-38, PT ;  /* 0x008000008d00780b */ /* 0x040fe40003fce200 */
[----:B------:R-:W-:Y:S02]  /*4e00*/  FSETP.GEU.AND P5, PT, R140, 1.175494350822287508e-38, PT ;  /* 0x008000008c00780b */ /* 0x000fe40003fae000 */
[----:B------:R-:W-:Y:S02]  /*4e10*/  FSEL R4, RZ, -23, P4 ;  /* 0xc1b80000ff047808 */ /* 0x000fe40002000000 */
[----:B------:R-:W-:Y:S02]  /*4e20*/  FSETP.GEU.AND P4, PT, R141, 1.175494350822287508e-38, PT ;  /* 0x008000008d00780b */ /* 0x000fe40003f8e000 */
[----:B------:R-:W-:Y:S01]  /*4e30*/  FSEL R76, R9, R76, P0 ;  /* 0x0000004c094c7208 */ /* 0x000fe20000000000 */
[----:B------:R-:W-:Y:S01]  /*4e40*/  FMUL R9, R56, 0.25 ;  /* 0x3e80000038097820 */ /* 0x000fe20000400000 */
[----:B------:R-:W-:-:S02]  /*4e50*/  IADD3 R5, R61, -0x3f3504f3, RZ ;  /* 0xc0cafb0d3d057810 */ /* 0x000fc40007ffe0ff */
[----:B------:R-:W-:Y:S01]  /*4e60*/  FSEL R94, R7, R140, !P5 ;  /* 0x0000008c075e7208 */ /* 0x000fe20006800000 */
[----:B------:R-:W-:Y:S01]  /*4e70*/  VIADD R7, R65, 0xc0cafb0d ;  /* 0xc0cafb0d41077836 */ /* 0x000fe20000000000 */
[----:B------:R-:W-:Y:S01]  /*4e80*/  FSEL R69, R8, R141, !P4 ;  /* 0x0000008d08457208 */ /* 0x000fe20006000000 */
[----:B------:R-:W-:Y:S01]  /*4e90*/  @P3 FMUL R141, R141, 0.25 ;  /* 0x3e8000008d8d3820 */ /* 0x000fe20000400000 */
[----:B------:R-:W-:Y:S01]  /*4ea0*/  LOP3.LUT R8, R5, 0xff800000, RZ, 0xc0, !PT ;  /* 0xff80000005087812 */ /* 0x000fe200078ec0ff */
[----:B------:R-:W-:Y:S01]  /*4eb0*/  @!P6 FMUL R19, R19, 16777216 ;  /* 0x4b8000001313e820 */ /* 0x000fe20000400000 */
[----:B------:R-:W-:Y:S01]  /*4ec0*/  FSEL R82, R9, R56, P0 ;  /* 0x0000003809527208 */ /* 0x000fe20000000000 */
[----:B------:R-:W-:Y:S01]  /*4ed0*/  VIADD R9, R94, 0xc0cafb0d ;  /* 0xc0cafb0d5e097836 */ /* 0x000fe20000000000 */
[----:B------:R-:W-:Y:S01]  /*4ee0*/  I2FP.F32.S32 R5, R8 ;  /* 0x0000000800057245 */ /* 0x000fe20000201400 */
[----:B------:R-:W-:Y:S01]  /*4ef0*/  @!P6 FMUL R141, R141, 16777216 ;  /* 0x4b8000008d8de820 */ /* 0x000fe20000400000 */
[C---:B------:R-:W-:Y:S01]  /*4f00*/  FSETP.GEU.AND P3, PT, |R140|.reuse, 1.175494350822287508e-38, PT ;  /* 0x008000008c00780b */ /* 0x040fe20003f6e200 */
[----:B------:R-:W-:Y:S01]  /*4f10*/  @P1 FMUL R140, R140, 0.25 ;  /* 0x3e8000008c8c1820 */ /* 0x000fe20000400000 */
[----:B------:R-:W-:Y:S01]  /*4f20*/  LOP3.LUT R13, R9, 0xff800000, RZ, 0xc0, !PT ;  /* 0xff800000090d7812 */ /* 0x000fe200078ec0ff */
[----:B------:R-:W-:Y:S01]  /*4f30*/  FFMA.FTZ R9, R5, 1.1920928955078125e-07, R4 ;  /* 0x3400000005097823 */ /* 0x000fe20000010004 */
[----:B------:R-:W-:Y:S01]  /*4f40*/  LOP3.LUT R10, R7, 0xff800000, RZ, 0xc0, !PT ;  /* 0xff800000070a7812 */ /* 0x000fe200078ec0ff */
[----:B------:R-:W0:Y:S01]  /*4f50*/  MUFU.RCP R4, R141 ;  /* 0x0000008d00047308 */ /* 0x000e220000001000 */
[----:B------:R-:W-:Y:S01]  /*4f60*/  IADD3 R11, R69, -0x3f3504f3, RZ ;  /* 0xc0cafb0d450b7810 */ /* 0x000fe20007ffe0ff */
[----:B------:R-:W-:Y:S01]  /*4f70*/  @!P6 FMUL R55, R55, 16777216 ;  /* 0x4b8000003737e820 */ /* 0x000fe20000400000 */
[----:B------:R-:W-:Y:S01]  /*4f80*/  I2FP.F32.S32 R7, R10 ;  /* 0x0000000a00077245 */ /* 0x000fe20000201400 */
[----:B------:R-:W-:Y:S01]  /*4f90*/  @!P6 FMUL R51, R51, 16777216 ;  /* 0x4b8000003333e820 */ /* 0x000fe20000400000 */
        /* <DEDUP_REMOVED lines=14> */
[----:B------:R-:W-:Y:S01]  /*5080*/  LOP3.LUT R16, R11, 0xff800000, RZ, 0xc0, !PT ;  /* 0xff8000000b107812 */ /* 0x000fe200078ec0ff */
[----:B------:R-:W-:Y:S01]  /*5090*/  FFMA.FTZ R11, R7, 1.1920928955078125e-07, R6 ;  /* 0x34000000070b7823 */ /* 0x000fe20000010006 */
[C---:B0-----:R-:W-:Y:S01]  /*50a0*/  FMUL R29, R4.reuse, R19 ;  /* 0x00000013041d7220 */ /* 0x041fe20000400000 */
[C---:B------:R-:W-:Y:S01]  /*50b0*/  FMUL R28, R4.reuse, R55 ;  /* 0x00000037041c7220 */ /* 0x040fe20000400000 */
        /* <DEDUP_REMOVED lines=13> */
[----:B------:R-:W-:Y:S01]  /*5190*/  FMUL R34, R4, R117 ;  /* 0x0000007504227220 */ /* 0x000fe20000400000 */
[C---:B------:R-:W-:Y:S01]  /*51a0*/  FSETP.GEU.AND P1, PT, |R50|.reuse, 1.175494350822287508e-38, PT ;  /* 0x008000003200780b */ /* 0x040fe20003f2e200 */
[----:B------:R-:W0:Y:S01]  /*51b0*/  MUFU.RCP R4, R140 ;  /* 0x0000008c00047308 */ /* 0x000e220000001000 */
[----:B------:R-:W-:Y:S01]  /*51c0*/  @P2 FMUL R50, R50, 0.25 ;  /* 0x3e80000032322820 */ /* 0x000fe20000400000 */
[C---:B------:R-:W-:Y:S01]  /*51d0*/  FSETP.GEU.AND P2, PT, |R134|.reuse, 1.175494350822287508e-38, PT ;  /* 0x008000008600780b */ /* 0x040fe20003f4e200 */
[----:B------:R-:W-:Y:S01]  /*51e0*/  @P0 FMUL R134, R134, 0.25 ;  /* 0x3e80000086860820 */ /* 0x000fe20000400000 */
[----:B------:R-:W-:Y:S01]  /*51f0*/  FSEL R12, RZ, -23, P5 ;  /* 0xc1b80000ff0c7808 */ /* 0x000fe20002800000 */
        /* <DEDUP_REMOVED lines=36> */
[----:B------:R-:W0:Y:S01]  /*5440*/  MUFU.RCP R15, R134 ;  /* 0x00000086000f7308 */ /* 0x000e220000001000 */
[----:B------:R-:W-:Y:S01]  /*5450*/  @!P1 FMUL R59, R59, 16777216 ;  /* 0x4b8000003b3b9820 */ /* 0x000fe20000400000 */
[----:B------:R-:W-:Y:S01]  /*5460*/  @!P1 FMUL R139, R139, 16777216 ;  /* 0x4b8000008b8b9820 */ /* 0x000fe20000400000 */
[----:B------:R-:W-:Y:S01]  /*5470*/  @!P2 FMUL R70, R70, 16777216 ;  /* 0x4b8000004646a820 */ /* 0x000fe20000400000 */
[----:B------:R-:W-:Y:S01]  /*5480*/  @!P2 FMUL R82, R82, 16777216 ;  /* 0x4b8000005252a820 */ /* 0x000fe20000400000 */
[----:B------:R-:W-:Y:S01]  /*5490*/  FSEL R14, RZ, -23, P4 ;  /* 0xc1b80000ff0e7808 */ /* 0x000fe20002000000 */
[----:B------:R-:W-:Y:S01]  /*54a0*/  @!P1 FMUL R87, R87, 16777216 ;  /* 0x4b80000057579820 */ /* 0x000fe20000400000 */
[----:B------:R-:W-:Y:S01]  /*54b0*/  I2FP.F32.S32 R17, R16 ;  /* 0x0000001000117245 */ /* 0x000fe20000201400 */
[----:B------:R-:W1:Y:S01]  /*54c0*/  MUFU.RCP R4, R50 ;  /* 0x0000003200047308 */ /* 0x000e620000001000 */
        /* <DEDUP_REMOVED lines=13> */
[C---:B0-----:R-:W-:Y:S01]  /*55a0*/  FMUL R21, R15.reuse, R70 ;  /* 0x000000460f157220 */ /* 0x041fe20000400000 */
[----:B------:R-:W-:Y:S01]  /*55b0*/  FMUL R92, R15, R82 ;  /* 0x000000520f5c7220 */ /* 0x000fe20000400000 */
[----:B------:R-:W-:Y:S01]  /*55c0*/  @!P2 FMUL R36, R36, 16777216 ;  /* 0x4b8000002424a820 */ /* 0x000fe20000400000 */
[C---:B-1----:R-:W-:Y:S01]  /*55d0*/  FMUL R5, R4.reuse, R59 ;  /* 0x0000003b04057220 */ /* 0x042fe20000400000 */
[----:B------:R-:W-:Y:S01]  /*55e0*/  FMUL R90, R4, R139 ;  /* 0x0000008b045a7220 */ /* 0x000fe20000400000 */
        /* <DEDUP_REMOVED lines=14> */
[----:B------:R-:W-:-:S02]  /*56d0*/  IMAD.IADD R13, R94, 0x1, -R13 ;  /* 0x000000015e0d7824 */ /* 0x000fc400078e0a0d */
        /* <DEDUP_REMOVED lines=14> */
[----:B------:R-:W-:Y:S01]  /*57c0*/  IMAD.IADD R8, R61, 0x1, -R8 ;  /* 0x000000013d087824 */ /* 0x000fe200078e0a08 */
[----:B------:R-:W-:Y:S01]  /*57d0*/  F2FP.BF16.F32.PACK_AB R4, R21, R92 ;  /* 0x0000005c1504723e */ /* 0x000fe200000010ff */
[----:B------:R-:W-:Y:S01]  /*57e0*/  FMUL R51, R15, R36 ;  /* 0x000000240f337220 */ /* 0x000fe20000400000 */
[----:B------:R-:W-:Y:S01]  /*57f0*/  F2FP.BF16.F32.PACK_AB R5, R5, R90 ;  /* 0x0000005a0505723e */ /* 0x000fe200000010ff */
[C---:B------:R-:W-:Y:S01]  /*5800*/  FMUL R84, R15.reuse, R84 ;  /* 0x000000540f547220 */ /* 0x040fe20000400000 */
[----:B------:R-:W-:Y:S01]  /*5810*/  F2FP.BF16.F32.PACK_AB R6, R6, R121 ;  /* 0x000000790606723e */ /* 0x000fe200000010ff */
[----:B------:R-:W-:Y:S01]  /*5820*/  FMUL R54, R15, R54 ;  /* 0x000000360f367220 */ /* 0x000fe20000400000 */
[----:B------:R-:W-:Y:S01]  /*5830*/  F2FP.BF16.F32.PACK_AB R7, R7, R34 ;  /* 0x000000220707723e */ /* 0x000fe200000010ff */
        /* <DEDUP_REMOVED lines=11> */
[----:B------:R-:W-:-:S02]  /*58f0*/  IMAD.MOV.U32 R15, RZ, RZ, 0x3dc6b27f ;  /* 0x3dc6b27fff0f7424 */ /* 0x000fc400078e00ff */
[----:B------:R-:W-:Y:S01]  /*5900*/  FADD R13, R13, -1 ;  /* 0xbf8000000d0d7421 */ /* 0x000fe20000000000 */
[----:B------:R-:W-:Y:S01]  /*5910*/  IADD3 R10, R65, -R10, RZ ;  /* 0x8000000a410a7210 */ /* 0x000fe20007ffe0ff */
[----:B------:R-:W-:Y:S01]  /*5920*/  FADD R8, R8, -1 ;  /* 0xbf80000008087421 */ /* 0x000fe20000000000 */
[----:B------:R0:W-:Y:S01]  /*5930*/  STSM.16.M88.4 [R137], R4 ;  /* 0x0000000489007844 */ /* 0x0001e20000000200 */
[----:B------:R-:W-:Y:S01]  /*5940*/  IMAD.IADD R16, R69, 0x1, -R16 ;  /* 0x0000000145107824 */ /* 0x000fe200078e0a10 */
[----:B------:R-:W-:Y:S01]  /*5950*/  ISETP.GE.U32.AND P2, PT, R61, 0x7f800000, PT ;  /* 0x7f8000003d00780c */ /* 0x000fe20003f46070 */
[----:B------:R-:W-:Y:S01]  /*5960*/  FADD R10, R10, -1 ;  /* 0xbf8000000a0a7421 */ /* 0x000fe20000000000 */
[----:B------:R-:W-:Y:S01]  /*5970*/  ISETP.GE.U32.AND P3, PT, R65, 0x7f800000, PT ;  /* 0x7f8000004100780c */ /* 0x000fe20003f66070 */
[----:B------:R-:W-:Y:S01]  /*5980*/  FADD R16, R16, -1 ;  /* 0xbf80000010107421 */ /* 0x000fe20000000000 */
[----:B------:R-:W-:Y:S01]  /*5990*/  ISETP.GE.U32.AND P4, PT, R94, 0x7f800000, PT ;  /* 0x7f8000005e00780c */ /* 0x000fe20003f86070 */
[----:B------:R-:W1:Y:S01]  /*59a0*/  LDC R93, c[0x0][0x278] ;  /* 0x00009e00ff5d7b82 */ /* 0x000e620000000800 */
[----:B------:R-:W-:Y:S01]  /*59b0*/  ISETP.GE.U32.AND P1, PT, R69, 0x7f800000, PT ;  /* 0x7f8000004500780c */ /* 0x000fe20003f26070 */
[----:B------:R-:W-:Y:S01]  /*59c0*/  IMAD.SHL.U32 R134, R0, 0x8, RZ ;  /* 0x0000000800867824 */ /* 0x000fe200078e00ff */
[----:B------:R-:W-:-:S02]  /*59d0*/  LEA R136, R136, UR17, 0x4 ;  /* 0x0000001188887c11 */ /* 0x000fc4000f8e20ff */
[----:B------:R-:W-:Y:S02]  /*59e0*/  F2FP.BF16.F32.PACK_AB R17, R17, R70 ;  /* 0x000000461111723e */ /* 0x000fe400000010ff */
[----:B------:R-:W-:Y:S01]  /*59f0*/  F2FP.BF16.F32.PACK_AB R18, R18, R101 ;  /* 0x000000651212723e */ /* 0x000fe200000010ff */
[CC--:B0-----:R-:W-:Y:S01]  /*5a00*/  FFMA.FTZ R4, R13.reuse, R15.reuse, -0.16845393180847167969 ;  /* 0xbe2c7f300d047423 */ /* 0x0c1fe2000001000f */
[-C--:B------:R-:W-:Y:S01]  /*5a10*/  FFMA.FTZ R5, R8, R15.reuse, -0.16845393180847167969 ;  /* 0xbe2c7f3008057423 */ /* 0x080fe2000001000f */
[-C--:B------:R-:W-:Y:S01]  /*5a20*/  FFMA.FTZ R7, R10, R15.reuse, -0.16845393180847167969 ;  /* 0xbe2c7f300a077423 */ /* 0x080fe2000001000f */
[----:B------:R-:W-:Y:S01]  /*5a30*/  FFMA.FTZ R15, R16, R15, -0.16845393180847167969 ;  /* 0xbe2c7f30100f7423 */ /* 0x000fe2000001000f */
[C---:B------:R-:W-:Y:S01]  /*5a40*/  FFMA.FTZ R4, R13.reuse, R4, 0.1716887056827545166 ;  /* 0x3e2fcf2a0d047423 */ /* 0x040fe20000010004 */
[----:B------:R-:W-:Y:S01]  /*5a50*/  FFMA.FTZ R5, R8, R5, 0.1716887056827545166 ;  /* 0x3e2fcf2a08057423 */ /* 0x000fe20000010005 */
[----:B------:R-:W-:Y:S01]  /*5a60*/  FFMA.FTZ R7, R10, R7, 0.1716887056827545166 ;  /* 0x3e2fcf2a0a077423 */ /* 0x000fe20000010007 */
[----:B------:R-:W-:Y:S01]  /*5a70*/  FFMA.FTZ R15, R16, R15, 0.1716887056827545166 ;  /* 0x3e2fcf2a100f7423 */ /* 0x000fe2000001000f */
[C---:B------:R-:W-:Y:S01]  /*5a80*/  FFMA.FTZ R4, R13.reuse, R4, -0.17900948226451873779 ;  /* 0xbe374e430d047423 */ /* 0x040fe20000010004 */
[----:B------:R-:W-:Y:S01]  /*5a90*/  FFMA.FTZ R5, R8, R5, -0.17900948226451873779 ;  /* 0xbe374e4308057423 */ /* 0x000fe20000010005 */
[----:B------:R-:W-:Y:S01]  /*5aa0*/  FFMA.FTZ R7, R10, R7, -0.17900948226451873779 ;  /* 0xbe374e430a077423 */ /* 0x000fe20000010007 */
[----:B------:R-:W-:Y:S01]  /*5ab0*/  FFMA.FTZ R15, R16, R15, -0.17900948226451873779 ;  /* 0xbe374e43100f7423 */ /* 0x000fe2000001000f */
[C---:B------:R-:W-:Y:S01]  /*5ac0*/  FFMA.FTZ R4, R13.reuse, R4, 0.20512372255325317383 ;  /* 0x3e520bf40d047423 */ /* 0x040fe20000010004 */
[----:B------:R-:W-:Y:S01]  /*5ad0*/  FFMA.FTZ R5, R8, R5, 0.20512372255325317383 ;  /* 0x3e520bf408057423 */ /* 0x000fe20000010005 */
[----:B------:R-:W-:Y:S01]  /*5ae0*/  FFMA.FTZ R7, R10, R7, 0.20512372255325317383 ;  /* 0x3e520bf40a077423 */ /* 0x000fe20000010007 */
[----:B------:R-:W-:Y:S01]  /*5af0*/  FFMA.FTZ R15, R16, R15, 0.20512372255325317383 ;  /* 0x3e520bf4100f7423 */ /* 0x000fe2000001000f */
[C---:B------:R-:W-:Y:S01]  /*5b00*/  FFMA.FTZ R4, R13.reuse, R4, -0.24046532809734344482 ;  /* 0xbe763c8b0d047423 */ /* 0x040fe20000010004 */
[----:B------:R-:W-:Y:S01]  /*5b10*/  FFMA.FTZ R5, R8, R5, -0.24046532809734344482 ;  /* 0xbe763c8b08057423 */ /* 0x000fe20000010005 */
[----:B------:R-:W-:Y:S01]  /*5b20*/  FFMA.FTZ R7, R10, R7, -0.24046532809734344482 ;  /* 0xbe763c8b0a077423 */ /* 0x000fe20000010007 */
[----:B------:R-:W-:Y:S01]  /*5b30*/  FFMA.FTZ R15, R16, R15, -0.24046532809734344482 ;  /* 0xbe763c8b100f7423 */ /* 0x000fe2000001000f */
[C---:B------:R-:W-:Y:S01]  /*5b40*/  FFMA.FTZ R4, R13.reuse, R4, 0.28857114911079406738 ;  /* 0x3e93bf990d047423 */ /* 0x040fe20000010004 */
[----:B------:R-:W-:Y:S01]  /*5b50*/  FFMA.FTZ R5, R8, R5, 0.28857114911079406738 ;  /* 0x3e93bf9908057423 */ /* 0x000fe20000010005 */
[----:B------:R-:W-:Y:S01]  /*5b60*/  FFMA.FTZ R7, R10, R7, 0.28857114911079406738 ;  /* 0x3e93bf990a077423 */ /* 0x000fe20000010007 */
[----:B------:R-:W-:Y:S01]  /*5b70*/  FFMA.FTZ R15, R16, R15, 0.28857114911079406738 ;  /* 0x3e93bf99100f7423 */ /* 0x000fe2000001000f */
[C---:B------:R-:W-:Y:S01]  /*5b80*/  FFMA.FTZ R4, R13.reuse, R4, -0.36067417263984680176 ;  /* 0xbeb8aa490d047423 */ /* 0x040fe20000010004 */
[----:B------:R-:W-:Y:S01]  /*5b90*/  FFMA.FTZ R5, R8, R5, -0.36067417263984680176 ;  /* 0xbeb8aa4908057423 */ /* 0x000fe20000010005 */
[----:B------:R-:W-:Y:S01]  /*5ba0*/  FFMA.FTZ R7, R10, R7, -0.36067417263984680176 ;  /* 0xbeb8aa490a077423 */ /* 0x000fe20000010007 */
[----:B------:R-:W-:Y:S01]  /*5bb0*/  FFMA.FTZ R15, R16, R15, -0.36067417263984680176 ;  /* 0xbeb8aa49100f7423 */ /* 0x000fe2000001000f */
[C---:B------:R-:W-:Y:S01]  /*5bc0*/  FFMA.FTZ R4, R13.reuse, R4, 0.48089820146560668945 ;  /* 0x3ef6384a0d047423 */ /* 0x040fe20000010004 */
[----:B------:R-:W-:Y:S01]  /*5bd0*/  FFMA.FTZ R5, R8, R5, 0.48089820146560668945 ;  /* 0x3ef6384a08057423 */ /* 0x000fe20000010005 */
[----:B------:R-:W-:Y:S01]  /*5be0*/  FFMA.FTZ R7, R10, R7, 0.48089820146560668945 ;  /* 0x3ef6384a0a077423 */ /* 0x000fe20000010007 */
[----:B------:R-:W-:Y:S01]  /*5bf0*/  FFMA.FTZ R15, R16, R15, 0.48089820146560668945 ;  /* 0x3ef6384a100f7423 */ /* 0x000fe2000001000f */
[C---:B------:R-:W-:Y:S01]  /*5c00*/  FFMA.FTZ R4, R13.reuse, R4, -0.72134751081466674805 ;  /* 0xbf38aa3b0d047423 */ /* 0x040fe20000010004 */
[----:B------:R-:W-:Y:S01]  /*5c10*/  FFMA.FTZ R5, R8, R5, -0.72134751081466674805 ;  /* 0xbf38aa3b08057423 */ /* 0x000fe20000010005 */
[----:B------:R-:W-:Y:S01]  /*5c20*/  FFMA.FTZ R7, R10, R7, -0.72134751081466674805 ;  /* 0xbf38aa3b0a077423 */ /* 0x000fe20000010007 */
[----:B------:R-:W-:Y:S01]  /*5c30*/  FFMA.FTZ R15, R16, R15, -0.72134751081466674805 ;  /* 0xbf38aa3b100f7423 */ /* 0x000fe2000001000f */
[C---:B------:R-:W-:Y:S01]  /*5c40*/  FMUL R4, R13.reuse, R4 ;  /* 0x000000040d047220 */ /* 0x040fe20000400000 */
[----:B------:R-:W-:Y:S01]  /*5c50*/  FMUL R5, R8, R5 ;  /* 0x0000000508057220 */ /* 0x000fe20000400000 */
[----:B------:R-:W-:Y:S01]  /*5c60*/  FMUL R7, R10, R7 ;  /* 0x000000070a077220 */ /* 0x000fe20000400000 */
[----:B------:R-:W-:Y:S01]  /*5c70*/  FMUL R15, R16, R15 ;  /* 0x0000000f100f7220 */ /* 0x000fe20000400000 */
[C---:B------:R-:W-:Y:S01]  /*5c80*/  FMUL R4, R13.reuse, R4 ;  /* 0x000000040d047220 */ /* 0x040fe20000400000 */
[----:B------:R-:W-:Y:S01]  /*5c90*/  FMUL R5, R8, R5 ;  /* 0x0000000508057220 */ /* 0x000fe20000400000 */
[----:B------:R-:W-:Y:S01]  /*5ca0*/  FMUL R7, R10, R7 ;  /* 0x000000070a077220 */ /* 0x000fe20000400000 */
[----:B------:R-:W-:Y:S01]  /*5cb0*/  FMUL R15, R16, R15 ;  /* 0x0000000f100f7220 */ /* 0x000fe20000400000 */
[----:B------:R-:W-:Y:S01]  /*5cc0*/  FFMA.FTZ R13, R13, 1.4426950216293334961, R4 ;  /* 0x3fb8aa3b0d0d7823 */ /* 0x000fe20000010004 */
[----:B------:R-:W-:Y:S01]  /*5cd0*/  FFMA.FTZ R8, R8, 1.4426950216293334961, R5 ;  /* 0x3fb8aa3b08087823 */ /* 0x000fe20000010005 */
[----:B------:R-:W-:Y:S01]  /*5ce0*/  @P2 MOV R4, 0x7f800000 ;  /* 0x7f80000000042802 */ /* 0x000fe20000000f00 */
[----:B------:R-:W-:Y:S01]  /*5cf0*/  FFMA.FTZ R10, R10, 1.4426950216293334961, R7 ;  /* 0x3fb8aa3b0a0a7823 */ /* 0x000fe20000010007 */
[----:B------:R-:W-:Y:S01]  /*5d00*/  FFMA.FTZ R15, R16, 1.4426950216293334961, R15 ;  /* 0x3fb8aa3b100f7823 */ /* 0x000fe2000001000f */
[----:B------:R-:W-:Y:S01]  /*5d10*/  FADD R33, R9, R8 ;  /* 0x0000000809217221 */ /* 0x000fe20000000000 */
[----:B------:R-:W-:-:S02]  /*5d20*/  @P3 IMAD.MOV.U32 R6, RZ, RZ, 0x7f800000 ;  /* 0x7f800000ff063424 */ /* 0x000fc400078e00ff */
[----:B------:R-:W-:Y:S01]  /*5d30*/  @P2 FFMA.FTZ R33, R61, R4, +INF ;  /* 0x7f8000003d212423 */ /* 0x000fe20000010004 */
[----:B------:R-:W-:Y:S01]  /*5d40*/  @P4 IMAD.MOV.U32 R5, RZ, RZ, 0x7f800000 ;  /* 0x7f800000ff054424 */ /* 0x000fe200078e00ff */
[----:B------:R-:W-:Y:S01]  /*5d50*/  @P1 MOV R4, 0x7f800000 ;  /* 0x7f80000000041802 */ /* 0x000fe20000000f00 */
[----:B------:R-:W-:Y:S01]  /*5d60*/  FADD R34, R11, R10 ;  /* 0x0000000a0b227221 */ /* 0x000fe20000000000 */
[----:B------:R-:W-:Y:S01]  /*5d70*/  BAR.SYNC.DEFER_BLOCKING 0x0 ;  /* 0x0000000000007b1d */ /* 0x000fe20000010000 */
[----:B------:R-:W-:Y:S01]  /*5d80*/  FADD R35, R12, R13 ;  /* 0x0000000d0c237221 */ /* 0x000fe20000000000 */
[----:B------:R-:W-:Y:S01]  /*5d90*/  FADD R36, R14, R15 ;  /* 0x0000000f0e247221 */ /* 0x000fe20000000000 */
[----:B------:R-:W-:Y:S01]  /*5da0*/  @P3 FFMA.FTZ R34, R65, R6, +INF ;  /* 0x7f80000041223423 */ /* 0x000fe20000010006 */
[----:B------:R-:W-:Y:S01]  /*5db0*/  @P4 FFMA.FTZ R35, R94, R5, +INF ;  /* 0x7f8000005e234423 */ /* 0x000fe20000010005 */
[----:B------:R-:W-:Y:S01]  /*5dc0*/  @P1 FFMA.FTZ R36, R69, R4, +INF ;  /* 0x7f80000045241423 */ /* 0x000fe20000010004 */
[----:B------:R-:W-:Y:S01]  /*5dd0*/  F2FP.BF16.F32.PACK_AB R12, R86, R57 ;  /* 0x00000039560c723e */ /* 0x000fe200000010ff */
[----:B-1----:R-:W-:Y:S01]  /*5de0*/  IMAD R81, R93, 0x14, RZ ;  /* 0x000000145d517824 */ /* 0x002fe200078e02ff */
[----:B------:R-:W-:Y:S01]  /*5df0*/  F2FP.BF16.F32.PACK_AB R13, R63, R82 ;  /* 0x000000523f0d723e */ /* 0x000fe200000010ff */
[----:B------:R-:W-:Y:S01]  /*5e00*/  IMAD.SHL.U32 R57, R93, 0x8, RZ ;  /* 0x000000085d397824 */ /* 0x000fe200078e00ff */
[----:B------:R-:W-:Y:S01]  /*5e10*/  F2FP.BF16.F32.PACK_AB R14, R109, R48 ;  /* 0x000000306d0e723e */ /* 0x000fe200000010ff */
[----:B------:R-:W-:Y:S01]  /*5e20*/  IMAD R77, R93, 0x12, RZ ;  /* 0x000000125d4d7824 */ /* 0x000fe200078e02ff */
[----:B------:R-:W-:Y:S01]  /*5e30*/  F2FP.BF16.F32.PACK_AB R15, R103, R46 ;  /* 0x0000002e670f723e */ /* 0x000fe200000010ff */
[C---:B------:R-:W-:Y:S01]  /*5e40*/  IMAD R95, R93.reuse, 0x1a, RZ ;  /* 0x0000001a5d5f7824 */ /* 0x040fe200078e02ff */
[----:B------:R-:W-:Y:S01]  /*5e50*/  F2FP.BF16.F32.PACK_AB R16, R74, R23 ;  /* 0x000000174a10723e */ /* 0x000fe200000010ff */
[----:B------:R-:W-:Y:S01]  /*5e60*/  IMAD R59, R93, 0x9, RZ ;  /* 0x000000095d3b7824 */ /* 0x000fe200078e02ff */
[----:B------:R-:W-:Y:S01]  /*5e70*/  F2FP.BF16.F32.PACK_AB R19, R19, R44 ;  /* 0x0000002c1313723e */ /* 0x000fe200000010ff */
[----:B------:R-:W-:Y:S01]  /*5e80*/  IMAD R99, R93, 0x1c, RZ ;  /* 0x0000001c5d637824 */ /* 0x000fe200078e02ff */
[----:B------:R-:W-:Y:S01]  /*5e90*/  FSETP.NEU.AND P4, PT, R69, RZ, PT ;  /* 0x000000ff4500720b */ /* 0x000fe20003f8d000 */
[----:B------:R-:W-:Y:S01]  /*5ea0*/  IMAD R89, R93, 0x18, RZ ;  /* 0x000000185d597824 */ /* 0x000fe200078e02ff */
[----:B------:R-:W-:Y:S01]  /*5eb0*/  F2FP.BF16.F32.PACK_AB R69, R71, R64 ;  /* 0x000000404745723e */ /* 0x000fe200000010ff */
[C---:B------:R-:W-:Y:S01]  /*5ec0*/  IMAD R113, R93.reuse, 0x22, RZ ;  /* 0x000000225d717824 */ /* 0x040fe200078e02ff */
[----:B------:R-:W-:Y:S01]  /*5ed0*/  F2FP.BF16.F32.PACK_AB R68, R66, R21 ;  /* 0x000000154244723e */ /* 0x000fe200000010ff */
[----:B------:R-:W-:Y:S01]  /*5ee0*/  IMAD R103, R93, 0x1e, RZ ;  /* 0x0000001e5d677824 */ /* 0x000fe200078e02ff */
[----:B------:R-:W0:Y:S01]  /*5ef0*/  LDS.128 R4, [R136] ;  /* 0x0000000088047984 */ /* 0x000e220000000c00 */
[----:B------:R-:W-:Y:S01]  /*5f00*/  F2FP.BF16.F32.PACK_AB R70, R37, R22 ;  /* 0x000000162546723e */ /* 0x000fe200000010ff */
[----:B------:R-:W-:Y:S01]  /*5f10*/  IMAD R37, R2, UR5, RZ ;  /* 0x0000000502257c24 */ /* 0x000fe2000f8e02ff */
[----:B------:R-:W-:Y:S01]  /*5f20*/  F2FP.BF16.F32.PACK_AB R71, R39, R20 ;  /* 0x000000142747723e */ /* 0x000fe200000010ff */
[----:B------:R-:W-:Y:S01]  /*5f30*/  BAR.SYNC.DEFER_BLOCKING 0x0 ;  /* 0x0000000000007b1d */ /* 0x000fe20000010000 */
[----:B------:R-:W-:Y:S01]  /*5f40*/  FSETP.NEU.AND P2, PT, R65, RZ, PT ;  /* 0x000000ff4100720b */ /* 0x000fe20003f4d000 */
[----:B------:R-:W-:Y:S01]  /*5f50*/  IMAD.SHL.U32 R39, R37, 0x2, RZ ;  /* 0x0000000225277824 */ /* 0x000fe200078e00ff */
[----:B------:R-:W-:Y:S01]  /*5f60*/  F2FP.BF16.F32.PACK_AB R64, R62, R55 ;  /* 0x000000373e40723e */ /* 0x000fe200000010ff */
[----:B------:R-:W-:Y:S01]  /*5f70*/  UIMAD.WIDE UR4, UR4, 0x2, URZ ;  /* 0x00000002040478a5 */ /* 0x000fe2000f8e023f */
[----:B------:R-:W-:Y:S01]  /*5f80*/  F2FP.BF16.F32.PACK_AB R65, R75, R60 ;  /* 0x0000003c4b41723e */ /* 0x000fe200000010ff */
[----:B------:R-:W-:Y:S01]  /*5f90*/  IMAD R55, R93, 0x7, RZ ;  /* 0x000000075d377824 */ /* 0x000fe200078e02ff */
[----:B------:R-:W-:Y:S01]  /*5fa0*/  F2FP.BF16.F32.PACK_AB R66, R41, R42 ;  /* 0x0000002a2942723e */ /* 0x000fe200000010ff */
[----:B------:R-:W-:Y:S01]  /*5fb0*/  IMAD.SHL.U32 R73, R93, 0x10, RZ ;  /* 0x000000105d497824 */ /* 0x000fe200078e00ff */
[----:B------:R-:W-:Y:S01]  /*5fc0*/  F2FP.BF16.F32.PACK_AB R67, R43, R40 ;  /* 0x000000282b43723e */ /* 0x000fe200000010ff */
[----:B------:R-:W-:Y:S01]  /*5fd0*/  IMAD R121, R93, 0x26, RZ ;  /* 0x000000265d797824 */ /* 0x000fe200078e02ff */
[----:B------:R-:W-:Y:S01]  /*5fe0*/  FSETP.NEU.AND P0, PT, R61, RZ, PT ;  /* 0x000000ff3d00720b */ /* 0x000fe20003f0d000 */
[C---:B------:R-:W-:Y:S01]  /*5ff0*/  IMAD R75, R93.reuse, 0x11, RZ ;  /* 0x000000115d4b7824 */ /* 0x040fe200078e02ff */
[----:B------:R-:W-:Y:S01]  /*6000*/  F2FP.BF16.F32.PACK_AB R60, R58, R53 ;  /* 0x000000353a3c723e */ /* 0x000fe200000010ff */
[----:B------:R-:W-:Y:S01]  /*6010*/  IMAD R53, R93, 0x6, RZ ;  /* 0x000000065d357824 */ /* 0x000fe200078e02ff */
[----:B------:R-:W-:Y:S01]  /*6020*/  F2FP.BF16.F32.PACK_AB R61, R79, R56 ;  /* 0x000000384f3d723e */ /* 0x000fe200000010ff */
[----:B------:R-:W-:Y:S01]  /*6030*/  IMAD R125, R93, 0x28, RZ ;  /* 0x000000285d7d7824 */ /* 0x000fe200078e02ff */
[----:B------:R-:W-:Y:S01]  /*6040*/  F2FP.BF16.F32.PACK_AB R62, R45, R38 ;  /* 0x000000262d3e723e */ /* 0x000fe200000010ff */
[----:B------:R-:W-:Y:S01]  /*6050*/  IMAD R117, R93, 0x24, RZ ;  /* 0x000000245d757824 */ /* 0x000fe200078e02ff */
[----:B------:R-:W-:Y:S01]  /*6060*/  F2FP.BF16.F32.PACK_AB R63, R47, R32 ;  /* 0x000000202f3f723e */ /* 0x000fe200000010ff */
[----:B------:R-:W1:Y:S01]  /*6070*/  LDC.64 R44, c[0x0][0x228] ;  /* 0x00008a00ff2c7b82 */ /* 0x000e620000000a00 */
[----:B------:R-:W-:Y:S01]  /*6080*/  F2FP.BF16.F32.PACK_AB R40, R54, R27 ;  /* 0x0000001b3628723e */ /* 0x000fe200000010ff */
[----:B------:R-:W-:Y:S01]  /*6090*/  IMAD R47, R93, 0x44, RZ ;  /* 0x000000445d2f7824 */ /* 0x000fe200078e02ff */
[----:B------:R-:W-:Y:S01]  /*60a0*/  F2FP.BF16.F32.PACK_AB R42, R49, R26 ;  /* 0x0000001a312a723e */ /* 0x000fe200000010ff */
[----:B------:R-:W-:Y:S01]  /*60b0*/  STSM.16.M88.4 [R137], R12 ;  /* 0x0000000c89007844 */ /* 0x000fe20000000200 */
[----:B------:R-:W-:Y:S01]  /*60c0*/  F2FP.BF16.F32.PACK_AB R43, R24, R25 ;  /* 0x00000019182b723e */ /* 0x000fe200000010ff */
[----:B------:R-:W-:Y:S01]  /*60d0*/  IMAD R49, R93, 0x46, RZ ;  /* 0x000000465d317824 */ /* 0x000fe200078e02ff */
[----:B------:R-:W-:Y:S01]  /*60e0*/  F2FP.BF16.F32.PACK_AB R41, R83, R52 ;  /* 0x000000345329723e */ /* 0x000fe200000010ff */
[----:B------:R-:W-:Y:S01]  /*60f0*/  BAR.SYNC.DEFER_BLOCKING 0x0 ;  /* 0x0000000000007b1d */ /* 0x000fe20000010000 */
[----:B------:R-:W-:Y:S01]  /*6100*/  F2FP.BF16.F32.PACK_AB R85, R87, R50 ;  /* 0x000000325755723e */ /* 0x000fe200000010ff */
[C---:B------:R-:W-:Y:S01]  /*6110*/  IMAD R79, R93.reuse, 0x13, RZ ;  /* 0x000000135d4f7824 */ /* 0x040fe200078e02ff */
[----:B------:R-:W-:Y:S01]  /*6120*/  F2FP.BF16.F32.PACK_AB R86, R30, R31 ;  /* 0x0000001f1e56723e */ /* 0x000fe200000010ff */
[C---:B------:R-:W-:Y:S01]  /*6130*/  IMAD R133, R93.reuse, 0x2c, RZ ;  /* 0x0000002c5d857824 */ /* 0x040fe200078e02ff */
[----:B------:R-:W-:Y:S01]  /*6140*/  F2FP.BF16.F32.PACK_AB R87, R28, R29 ;  /* 0x0000001d1c57723e */ /* 0x000fe200000010ff */
[C---:B------:R-:W-:Y:S01]  /*6150*/  IMAD R139, R93.reuse, 0x2e, RZ ;  /* 0x0000002e5d8b7824 */ /* 0x040fe200078e02ff */
[----:B------:R-:W-:Y:S01]  /*6160*/  FSETP.NEU.AND P3, PT, R94, RZ, PT ;  /* 0x000000ff5e00720b */ /* 0x000fe20003f6d000 */
[C---:B------:R-:W-:Y:S01]  /*6170*/  IMAD R129, R93.reuse, 0x2a, RZ ;  /* 0x0000002a5d817824 */ /* 0x040fe200078e02ff */
[----:B------:R-:W-:Y:S01]  /*6180*/  FSEL R36, R36, -INF , P4 ;  /* 0xff80000024247808 */ /* 0x000fe20002000000 */
[----:B------:R-:W-:Y:S01]  /*6190*/  IMAD R147, R93, 0x32, RZ ;  /* 0x000000325d937824 */ /* 0x000fe200078e02ff */
[----:B------:R-:W-:Y:S01]  /*61a0*/  FSEL R38, R35, -INF , P3 ;  /* 0xff80000023267808 */ /* 0x000fe20001800000 */
[----:B------:R-:W-:Y:S01]  /*61b0*/  IMAD R83, R93, 0x15, RZ ;  /* 0x000000155d537824 */ /* 0x000fe200078e02ff */
[----:B------:R-:W-:Y:S01]  /*61c0*/  F2FP.BF16.F32.PACK_AB R84, R51, R84 ;  /* 0x000000543354723e */ /* 0x000fe200000010ff */
[----:B------:R-:W-:Y:S01]  /*61d0*/  FFMA R105, R36, 0.69314718246459960938, R105 ;  /* 0x3f31721824697823 */ /* 0x000fe20000000069 */
[----:B------:R-:W-:Y:S01]  /*61e0*/  IMAD R51, R93, 0x5, RZ ;  /* 0x000000055d337824 */ /* 0x000fe200078e02ff */
[----:B-1----:R-:W-:Y:S01]  /*61f0*/  IADD3 R32, P1, P5, R39, UR6, R44 ;  /* 0x0000000627207c10 */ /* 0x002fe2000fd3e02c */
[----:B------:R-:W-:Y:S01]  /*6200*/  IMAD R149, R93, 0x34, RZ ;  /* 0x000000345d957824 */ /* 0x000fe200078e02ff */
[----:B------:R-:W-:Y:S01]  /*6210*/  FSEL R39, R33, -INF , P0 ;  /* 0xff80000021277808 */ /* 0x000fe20000000000 */
[C---:B------:R-:W-:Y:S01]  /*6220*/  IMAD R143, R93.reuse, 0x30, RZ ;  /* 0x000000305d8f7824 */ /* 0x040fe200078e02ff */
[C---:B------:R-:W-:Y:S01]  /*6230*/  SHF.L.U32 R109, R93.reuse, 0x5, RZ ;  /* 0x000000055d6d7819 */ /* 0x040fe200000006ff */
[C---:B------:R-:W-:Y:S01]  /*6240*/  IMAD R91, R93.reuse, 0x19, RZ ;  /* 0x000000195d5b7824 */ /* 0x040fe200078e02ff */
[----:B------:R-:W-:Y:S01]  /*6250*/  LOP3.LUT R134, R134, 0x38, RZ, 0xc0, !PT ;  /* 0x0000003886867812 */ /* 0x000fe200078ec0ff */
[C---:B------:R-:W-:Y:S01]  /*6260*/  IMAD R155, R93.reuse, 0x38, RZ ;  /* 0x000000385d9b7824 */ /* 0x040fe200078e02ff */
[----:B------:R-:W1:Y:S01]  /*6270*/  LDS.128 R8, [R136] ;  /* 0x0000000088087984 */ /* 0x000e620000000c00 */
[C---:B------:R-:W-:Y:S01]  /*6280*/  IMAD R159, R93.reuse, 0x3a, RZ ;  /* 0x0000003a5d9f7824 */ /* 0x040fe200078e02ff */
[----:B------:R-:W-:Y:S01]  /*6290*/  ULDC UR4, c[0x0][0x27c] ;  /* 0x00009f0000047ab9 */ /* 0x000fe20000000800 */
[C---:B------:R-:W-:Y:S01]  /*62a0*/  IMAD R151, R93.reuse, 0x36, RZ ;  /* 0x000000365d977824 */ /* 0x040fe200078e02ff */
[----:B------:R-:W-:Y:S01]  /*62b0*/  BAR.SYNC.DEFER_BLOCKING 0x0 ;  /* 0x0000000000007b1d */ /* 0x000fe20000010000 */
[C---:B------:R-:W-:Y:S01]  /*62c0*/  IMAD R135, R93.reuse, 0x3e, RZ ;  /* 0x0000003e5d877824 */ /* 0x040fe200078e02ff */
[----:B------:R-:W-:Y:S01]  /*62d0*/  UIMAD UR4, UR16, UR4, URZ ;  /* 0x00000004100472a4 */ /* 0x000fe2000f8e023f */
[----:B------:R-:W-:-:S02]  /*62e0*/  IMAD R101, R93, 0x1d, RZ ;  /* 0x0000001d5d657824 */ /* 0x000fc400078e02ff */
[C---:B------:R-:W-:Y:S01]  /*62f0*/  IMAD R97, R93.reuse, 0x1b, RZ ;  /* 0x0000001b5d617824 */ /* 0x040fe200078e02ff */
[----:B------:R-:W-:Y:S01]  /*6300*/  USHF.L.U32 UR6, UR4, 0x2, URZ ;  /* 0x0000000204067899 */ /* 0x000fe2000800063f */
[C---:B------:R-:W-:Y:S02]  /*6310*/  IMAD R107, R93.reuse, 0x1f, RZ ;  /* 0x0000001f5d6b7824 */ /* 0x040fe400078e02ff */
[C---:B------:R-:W-:Y:S02]  /*6320*/  IMAD R157, R93.reuse, 0x4a, RZ ;  /* 0x0000004a5d9d7824 */ /* 0x040fe400078e02ff */
[C---:B------:R-:W-:Y:S02]  /*6330*/  IMAD R115, R93.reuse, 0x23, RZ ;  /* 0x000000235d737824 */ /* 0x040fe400078e02ff */
[C---:B------:R-:W-:Y:S02]  /*6340*/  IMAD R161, R93.reuse, 0x4c, RZ ;  /* 0x0000004c5da17824 */ /* 0x040fe400078e02ff */
[----:B------:R-:W-:-:S02]  /*6350*/  IMAD R153, R93, 0x48, RZ ;  /* 0x000000485d997824 */ /* 0x000fc400078e02ff */
[C---:B------:R-:W-:Y:S02]  /*6360*/  IMAD R119, R93.reuse, 0x25, RZ ;  /* 0x000000255d777824 */ /* 0x040fe400078e02ff */
[C---:B------:R-:W-:Y:S02]  /*6370*/  IMAD R165, R93.reuse, 0x50, RZ ;  /* 0x000000505da57824 */ /* 0x040fe400078e02ff */
[C---:B------:R-:W-:Y:S02]  /*6380*/  IMAD R167, R93.reuse, 0x52, RZ ;  /* 0x000000525da77824 */ /* 0x040fe400078e02ff */
[C---:B------:R-:W-:Y:S01]  /*6390*/  IMAD R171, R93.reuse, 0x56, RZ ;  /* 0x000000565dab7824 */ /* 0x040fe200078e02ff */
[----:B------:R-:W-:Y:S01]  /*63a0*/  STSM.16.M88.4 [R137], R16 ;  /* 0x0000001089007844 */ /* 0x000fe20000000200 */
[C---:B------:R-:W-:Y:S02]  /*63b0*/  IMAD R163, R93.reuse, 0x4e, RZ ;  /* 0x0000004e5da37824 */ /* 0x040fe400078e02ff */
[C---:B------:R-:W-:Y:S01]  /*63c0*/  IMAD R127, R93.reuse, 0x29, RZ ;  /* 0x000000295d7f7824 */ /* 0x040fe200078e02ff */
[----:B------:R-:W-:Y:S01]  /*63d0*/  BAR.SYNC.DEFER_BLOCKING 0x0 ;  /* 0x0000000000007b1d */ /* 0x000fe20000010000 */
[----:B------:R-:W-:-:S02]  /*63e0*/  IMAD R173, R93, 0x58, RZ ;  /* 0x000000585dad7824 */ /* 0x000fc400078e02ff */
[C---:B------:R-:W-:Y:S02]  /*63f0*/  IMAD R169, R93.reuse, 0x54, RZ ;  /* 0x000000545da97824 */ /* 0x040fe400078e02ff */
        /* <DEDUP_REMOVED lines=8> */
[C---:B------:R-:W-:Y:S02]  /*6480*/  IMAD R145, R93.reuse, 0x31, RZ ;  /* 0x000000315d917824 */ /* 0x040fe400078e02ff */
[C---:B------:R-:W-:Y:S01]  /*6490*/  IMAD R185, R93.reuse, 0x64, RZ ;  /* 0x000000645db97824 */ /* 0x040fe200078e02ff */
[----:B------:R-:W2:Y:S01]  /*64a0*/  LDS.128 R20, [R136] ;  /* 0x0000000088147984 */ /* 0x000ea20000000c00 */
[----:B------:R-:W-:-:S02]  /*64b0*/  IMAD R187, R93, 0x66, RZ ;  /* 0x000000665dbb7824 */ /* 0x000fc400078e02ff */
[C---:B------:R-:W-:Y:S01]  /*64c0*/  IMAD R189, R93.reuse, 0x68, RZ ;  /* 0x000000685dbd7824 */ /* 0x040fe200078e02ff */
[----:B------:R-:W-:Y:S01]  /*64d0*/  BAR.SYNC.DEFER_BLOCKING 0x0 ;  /* 0x0000000000007b1d */ /* 0x000fe20000010000 */
[C---:B------:R-:W-:Y:S02]  /*64e0*/  IMAD R191, R93.reuse, 0x6a, RZ ;  /* 0x0000006a5dbf7824 */ /* 0x040fe400078e02ff */
[C---:B------:R-:W-:Y:S02]  /*64f0*/  IMAD R195, R93.reuse, 0x6e, RZ ;  /* 0x0000006e5dc37824 */ /* 0x040fe400078e02ff */
[C---:B------:R-:W-:Y:S01]  /*6500*/  IMAD R193, R93.reuse, 0x6c, RZ ;  /* 0x0000006c5dc17824 */ /* 0x040fe200078e02ff */
[----:B------:R3:W-:Y:S02]  /*6510*/  STSM.16.M88.4 [R137], R68 ;  /* 0x0000004489007844 */ /* 0x0007e40000000200 */
[----:B------:R-:W-:Y:S01]  /*6520*/  BAR.SYNC.DEFER_BLOCKING 0x0 ;  /* 0x0000000000007b1d */ /* 0x000fe20000010000 */
[----:B---3--:R-:W-:-:S02]  /*6530*/  IMAD R69, R93, 0xe, RZ ;  /* 0x0000000e5d457824 */ /* 0x008fc400078e02ff */
[----:B------:R-:W-:-:S03]  /*6540*/  IMAD R71, R93, 0xf, RZ ;  /* 0x0000000f5d477824 */ /* 0x000fc600078e02ff */
[----:B------:R-:W3:Y:S02]  /*6550*/  LDS.128 R16, [R136] ;  /* 0x0000000088107984 */ /* 0x000ee40000000c00 */
[----:B------:R-:W-:Y:S06]  /*6560*/  BAR.SYNC.DEFER_BLOCKING 0x0 ;  /* 0x0000000000007b1d */ /* 0x000fec0000010000 */
[----:B------:R4:W-:Y:S02]  /*6570*/  STSM.16.M88.4 [R137], R64 ;  /* 0x0000004089007844 */ /* 0x0009e40000000200 */
[----:B------:R-:W-:Y:S01]  /*6580*/  BAR.SYNC.DEFER_BLOCKING 0x0 ;  /* 0x0000000000007b1d */ /* 0x000fe20000010000 */
[----:B----4-:R-:W-:-:S02]  /*6590*/  IMAD R65, R93, 0xc, RZ ;  /* 0x0000000c5d417824 */ /* 0x010fc400078e02ff */
[----:B------:R-:W-:-:S03]  /*65a0*/  IMAD R67, R93, 0xd, RZ ;  /* 0x0000000d5d437824 */ /* 0x000fc600078e02ff */
[----:B------:R-:W4:Y:S02]  /*65b0*/  LDS.128 R12, [R136] ;  /* 0x00000000880c7984 */ /* 0x000f240000000c00 */
[----:B------:R-:W-:Y:S06]  /*65c0*/  BAR.SYNC.DEFER_BLOCKING 0x0 ;  /* 0x0000000000007b1d */ /* 0x000fec0000010000 */
[----:B------:R5:W-:Y:S02]  /*65d0*/  STSM.16.M88.4 [R137], R60 ;  /* 0x0000003c89007844 */ /* 0x000be40000000200 */
[----:B------:R-:W-:Y:S01]  /*65e0*/  BAR.SYNC.DEFER_BLOCKING 0x0 ;  /* 0x0000000000007b1d */ /* 0x000fe20000010000 */
[----:B-----5:R-:W-:-:S02]  /*65f0*/  IMAD R61, R93, 0xa, RZ ;  /* 0x0000000a5d3d7824 */ /* 0x020fc400078e02ff */
[----:B------:R-:W-:-:S03]  /*6600*/  IMAD R63, R93, 0xb, RZ ;  /* 0x0000000b5d3f7824 */ /* 0x000fc600078e02ff */
[----:B------:R-:W5:Y:S02]  /*6610*/  LDS.128 R24, [R136] ;  /* 0x0000000088187984 */ /* 0x000f640000000c00 */
[----:B------:R-:W-:Y:S06]  /*6620*/  BAR.SYNC.DEFER_BLOCKING 0x0 ;  /* 0x0000000000007b1d */ /* 0x000fec0000010000 */
[----:B------:R0:W-:Y:S02]  /*6630*/  STSM.16.M88.4 [R137], R40 ;  /* 0x0000002889007844 */ /* 0x0001e40000000200 */
[----:B------:R-:W-:Y:S01]  /*6640*/  BAR.SYNC.DEFER_BLOCKING 0x0 ;  /* 0x0000000000007b1d */ /* 0x000fe20000010000 */
[----:B0-----:R-:W-:Y:S01]  /*6650*/  IMAD.HI R40, R37, 0x2, RZ ;  /* 0x0000000225287827 */ /* 0x001fe200078e02ff */
[----:B------:R-:W-:-:S03]  /*6660*/  FSEL R37, R34, -INF , P2 ;  /* 0xff80000022257808 */ /* 0x000fc60001000000 */
[----:B------:R-:W-:Y:S01]  /*6670*/  FFMA R34, R39, 0.69314718246459960938, R104 ;  /* 0x3f31721827227823 */ /* 0x000fe20000000068 */
[CC--:B------:R-:W-:Y:S01]  /*6680*/  LEA R42, P6, R93.reuse, R32.reuse, 0x2 ;  /* 0x000000205d2a7211 */ /* 0x0c0fe200078c10ff */
[----:B------:R-:W-:Y:S01]  /*6690*/  IMAD R43, R93, 0x42, RZ ;  /* 0x000000425d2b7824 */ /* 0x000fe200078e02ff */
[----:B------:R-:W-:Y:S01]  /*66a0*/  IADD3.X R33, R40, UR5, R45, P1, P5 ;  /* 0x0000000528217c10 */ /* 0x000fe20008fea42d */
[----:B------:R-:W-:Y:S01]  /*66b0*/  FFMA R35, R37, 0.69314718246459960938, R116 ;  /* 0x3f31721825237823 */ /* 0x000fe20000000074 */
[C---:B------:R-:W-:Y:S01]  /*66c0*/  IMAD.SHL.U32 R37, R93.reuse, 0x2, RZ ;  /* 0x000000025d257824 */ /* 0x040fe200078e00ff */
[C---:B------:R-:W-:Y:S01]  /*66d0*/  SHF.L.U32 R41, R93.reuse, 0x2, RZ ;  /* 0x000000025d297819 */ /* 0x040fe200000006ff */
[C---:B------:R-:W-:Y:S01]  /*66e0*/  IMAD R39, R93.reuse, 0x3, RZ ;  /* 0x000000035d277824 */ /* 0x040fe200078e02ff */
[-C--:B------:R-:W-:Y:S01]  /*66f0*/  LEA R48, P1, R93, R32.reuse, 0x3 ;  /* 0x000000205d307211 */ /* 0x080fe200078218ff */
[----:B------:R-:W-:Y:S01]  /*6700*/  FFMA R104, R38, 0.69314718246459960938, R111 ;  /* 0x3f31721826687823 */ /* 0x000fe2000000006f */
[----:B------:R-:W0:Y:S01]  /*6710*/  LDS.128 R28, [R136] ;  /* 0x00000000881c7984 */ /* 0x000e220000000c00 */
[-C--:B------:R-:W-:Y:S01]  /*6720*/  IADD3 R36, P4, R43, R32.reuse, RZ ;  /* 0x000000202b247210 */ /* 0x080fe20007f9e0ff */
[----:B------:R-:W-:Y:S01]  /*6730*/  IMAD R45, R93, 0x3c, RZ ;  /* 0x0000003c5d2d7824 */ /* 0x000fe200078e02ff */
[----:B------:R-:W-:Y:S01]  /*6740*/  LEA.HI.X.SX32 R43, R37, R33, 0x1, P6 ;  /* 0x00000021252b7211 */ /* 0x000fe200030f0eff */
[----:B------:R-:W-:Y:S01]  /*6750*/  BAR.SYNC.DEFER_BLOCKING 0x0 ;  /* 0x0000000000007b1d */ /* 0x000fe20000010000 */
[-C--:B------:R-:W-:Y:S01]  /*6760*/  IADD3 R40, P2, R49, R32.reuse, RZ ;  /* 0x0000002031287210 */ /* 0x080fe20007f5e0ff */
[----:B------:R-:W-:Y:S01]  /*6770*/  IMAD R111, R93, 0x21, RZ ;  /* 0x000000215d6f7824 */ /* 0x000fe200078e02ff */
[-C--:B------:R-:W-:Y:S01]  /*6780*/  IADD3 R50, P6, R61, R32.reuse, RZ ;  /* 0x000000203d327210 */ /* 0x080fe20007fde0ff */
[----:B------:R-:W-:Y:S01]  /*6790*/  UIMAD.WIDE UR4, UR4, 0x4, URZ ;  /* 0x00000004040478a5 */ /* 0x000fe2000f8e023f */
[----:B------:R-:W-:-:S02]  /*67a0*/  IADD3 R46, P5, R53, R32, RZ ;  /* 0x00000020352e7210 */ /* 0x000fc40007fbe0ff */
[-C--:B------:R-:W-:Y:S02]  /*67b0*/  LEA.HI.X.SX32 R49, R41, R33.reuse, 0x1, P1 ;  /* 0x0000002129317211 */ /* 0x080fe400008f0eff */
[-C--:B------:R-:W-:Y:S02]  /*67c0*/  IADD3 R54, P1, R69, R32.reuse, RZ ;  /* 0x0000002045367210 */ /* 0x080fe40007f3e0ff */
[-C--:B------:R-:W-:Y:S02]  /*67d0*/  IADD3 R38, P3, R47, R32.reuse, RZ ;  /* 0x000000202f267210 */ /* 0x080fe40007f7e0ff */
[-C--:B------:R-:W-:Y:S02]  /*67e0*/  LEA.HI.X.SX32 R51, R51, R33.reuse, 0x1, P6 ;  /* 0x0000002133337211 */ /* 0x080fe400030f0eff */
[----:B------:R-:W-:Y:S02]  /*67f0*/  LEA.HI.X.SX32 R47, R39, R33, 0x1, P5 ;  /* 0x00000021272f7211 */ /* 0x000fe400028f0eff */
[----:B------:R-:W-:-:S02]  /*6800*/  LEA R56, P6, R93, R32, 0x4 ;  /* 0x000000205d387211 */ /* 0x000fc400078c20ff */
[-C--:B------:R-:W-:Y:S02]  /*6810*/  IADD3 R52, P5, R65, R32.reuse, RZ ;  /* 0x0000002041347210 */ /* 0x080fe40007fbe0ff */
[-C--:B------:R-:W-:Y:S02]  /*6820*/  LEA.HI.X.SX32 R55, R55, R33.reuse, 0x1, P1 ;  /* 0x0000002137377211 */ /* 0x080fe400008f0eff */
[-C--:B------:R-:W-:Y:S01]  /*6830*/  IADD3 R60, P1, R81, R32.reuse, RZ ;  /* 0x00000020513c7210 */ /* 0x080fe20007f3e0ff */
[----:B------:R1:W-:Y:S01]  /*6840*/  STSM.16.M88.4 [R137], R84 ;  /* 0x0000005489007844 */ /* 0x0003e20000000200 */
[-C--:B------:R-:W-:Y:S02]  /*6850*/  LEA.HI.X.SX32 R57, R57, R33.reuse, 0x1, P6 ;  /* 0x0000002139397211 */ /* 0x080fe400030f0eff */
[----:B------:R-:W-:Y:S01]  /*6860*/  LEA.HI.X.SX32 R53, R53, R33, 0x1, P5 ;  /* 0x0000002135357211 */ /* 0x000fe200028f0eff */
[----:B------:R-:W-:Y:S01]  /*6870*/  BAR.SYNC.DEFER_BLOCKING 0x0 ;  /* 0x0000000000007b1d */ /* 0x000fe20000010000 */
[----:B------:R-:W-:-:S02]  /*6880*/  IADD3 R58, P5, R77, R32, RZ ;  /* 0x000000204d3a7210 */ /* 0x000fc40007fbe0ff */
[-C--:B------:R-:W-:Y:S02]  /*6890*/  LEA.HI.X.SX32 R61, R61, R33.reuse, 0x1, P1 ;  /* 0x000000213d3d7211 */ /* 0x080fe400008f0eff */
[-C--:B------:R-:W-:Y:S02]  /*68a0*/  IADD3 R66, P1, R95, R32.reuse, RZ ;  /* 0x000000205f427210 */ /* 0x080fe40007f3e0ff */
[-C--:B------:R-:W-:Y:S02]  /*68b0*/  LEA.HI.X.SX32 R59, R59, R33.reuse, 0x1, P5 ;  /* 0x000000213b3b7211 */ /* 0x080fe400028f0eff */
[-C--:B------:R-:W-:Y:S02]  /*68c0*/  IADD3 R64, P5, R89, R32.reuse, RZ ;  /* 0x0000002059407210 */ /* 0x080fe40007fbe0ff */
[-C--:B------:R-:W-:Y:S01]  /*68d0*/  LEA.HI.X.SX32 R67, R67, R33.reuse, 0x1, P1 ;  /* 0x0000002143437211 */ /* 0x080fe200008f0eff */
[C---:B-1----:R-:W-:Y:S01]  /*68e0*/  IMAD R85, R93.reuse, 0x16, RZ ;  /* 0x000000165d557824 */ /* 0x042fe200078e02ff */
[CC--:B------:R-:W-:Y:S01]  /*68f0*/  LEA R72, P1, R93.reuse, R32.reuse, 0x5 ;  /* 0x000000205d487211 */ /* 0x0c0fe200078228ff */
[----:B------:R-:W-:Y:S01]  /*6900*/  IMAD R87, R93, 0x17, RZ ;  /* 0x000000175d577824 */ /* 0x000fe200078e02ff */
[----:B------:R-:W-:Y:S01]  /*6910*/  LEA.HI.X.SX32 R65, R65, R33, 0x1, P5 ;  /* 0x0000002141417211 */ /* 0x000fe200028f0eff */
[----:B------:R-:W-:Y:S01]  /*6920*/  IMAD R137, R93, 0x2d, RZ ;  /* 0x0000002d5d897824 */ /* 0x000fe200078e02ff */
[----:B------:R-:W-:-:S02]  /*6930*/  IADD3 R62, P6, R85, R32, RZ ;  /* 0x00000020553e7210 */ /* 0x000fc40007fde0ff */
[-C--:B------:R-:W-:Y:S02]  /*6940*/  IADD3 R70, P5, R103, R32.reuse, RZ ;  /* 0x0000002067467210 */ /* 0x080fe40007fbe0ff */
[-C--:B------:R-:W-:Y:S02]  /*6950*/  LEA.HI.X.SX32 R63, R63, R33.reuse, 0x1, P6 ;  /* 0x000000213f3f7211 */ /* 0x080fe400030f0eff */
[-C--:B------:R-:W-:Y:S01]  /*6960*/  IADD3 R68, P6, R99, R32.reuse, RZ ;  /* 0x0000002063447210 */ /* 0x080fe20007fde0ff */
[----:B------:R1:W-:Y:S01]  /*6970*/  STG.E.U16 desc[UR28][R32.64], R4 ;  /* 0x0000000420007986 */ /* 0x0003e2000c10151c */
[-C--:B------:R-:W-:Y:S02]  /*6980*/  LEA.HI.X.SX32 R73, R73, R33.reuse, 0x1, P1 ;  /* 0x0000002149497211 */ /* 0x080fe400008f0eff */
[----:B------:R-:W-:Y:S02]  /*6990*/  LEA.HI.X.SX32 R69, R69, R33, 0x1, P6 ;  /* 0x0000002145457211 */ /* 0x000fe400030f0eff */
[----:B------:R-:W-:-:S02]  /*69a0*/  IADD3 R74, P6, R113, R32, RZ ;  /* 0x00000020714a7210 */ /* 0x000fc40007fde0ff */
[-C--:B------:R-:W-:Y:S02]  /*69b0*/  IADD3 R78, P1, R121, R32.reuse, RZ ;  /* 0x00000020794e7210 */ /* 0x080fe40007f3e0ff */
[-C--:B------:R-:W-:Y:S02]  /*69c0*/  LEA.HI.X.SX32 R75, R75, R33.reuse, 0x1, P6 ;  /* 0x000000214b4b7211 */ /* 0x080fe400030f0eff */
[-C--:B------:R-:W-:Y:S02]  /*69d0*/  LEA.HI.X.SX32 R71, R71, R33.reuse, 0x1, P5 ;  /* 0x0000002147477211 */ /* 0x080fe400028f0eff */
[-C--:B------:R-:W-:Y:S02]  /*69e0*/  IADD3 R80, P6, R125, R32.reuse, RZ ;  /* 0x000000207d507210 */ /* 0x080fe40007fde0ff */
[----:B------:R-:W-:Y:S02]  /*69f0*/  IADD3 R76, P5, R117, R32, RZ ;  /* 0x00000020754c7210 */ /* 0x000fe40007fbe0ff */
[----:B------:R-:W-:-:S02]  /*6a00*/  LEA.HI.X.SX32 R79, R79, R33, 0x1, P1 ;  /* 0x000000214f4f7211 */ /* 0x000fc400008f0eff */
        /* <DEDUP_REMOVED lines=21> */
[-C--:B------:R-:W-:Y:S02]  /*6b60*/  LEA R108, P6, R93, R32.reuse, 0x6 ;  /* 0x000000205d6c7211 */ /* 0x080fe400078c30ff */
[----:B------:R-:W-:Y:S02]  /*6b70*/  IADD3 R102, P5, R45, R32, RZ ;  /* 0x000000202d667210 */ /* 0x000fe40007fbe0ff */
[----:B------:R-:W-:-:S02]  /*6b80*/  LEA.HI.X.SX32 R107, R107, R33, 0x1, P1 ;  /* 0x000000216b6b7211 */ /* 0x000fc400008f0eff */
[-C--:B------:R-:W-:Y:S01]  /*6b90*/  IADD3 R112, P1, R157, R32.reuse, RZ ;  /* 0x000000209d707210 */ /* 0x080fe20007f3e0ff */
[----:B------:R-:W-:Y:S01]  /*6ba0*/  IMAD R157, R93, 0x72, RZ ;  /* 0x000000725d9d7824 */ /* 0x000fe200078e02ff */
[-C--:B------:R-:W-:Y:S02]  /*6bb0*/  LEA.HI.X.SX32 R109, R109, R33.reuse, 0x1, P6 ;  /* 0x000000216d6d7211 */ /* 0x080fe400030f0eff */
[-C--:B------:R-:W-:Y:S02]  /*6bc0*/  LEA.HI.X.SX32 R103, R103, R33.reuse, 0x1, P5 ;  /* 0x0000002167677211 */ /* 0x080fe400028f0eff */
[----:B------:R-:W-:Y:S01]  /*6bd0*/  IADD3 R114, P6, R161, R32, RZ ;  /* 0x00000020a1727210 */ /* 0x000fe20007fde0ff */
[----:B------:R-:W-:Y:S01]  /*6be0*/  IMAD R161, R93, 0x76, RZ ;  /* 0x000000765da17824 */ /* 0x000fe200078e02ff */
[-C--:B------:R-:W-:Y:S02]  /*6bf0*/  LEA.HI.X.SX32 R39, R113, R33.reuse, 0x1, P3 ;  /* 0x0000002171277211 */ /* 0x080fe400018f0eff */
[----:B------:R-:W-:-:S02]  /*6c00*/  LEA.HI.X.SX32 R41, R115, R33, 0x1, P2 ;  /* 0x0000002173297211 */ /* 0x000fc400010f0eff */
[-C--:B------:R-:W-:Y:S02]  /*6c10*/  IADD3 R44, P0, R37, R32.reuse, RZ ;  /* 0x00000020252c7210 */ /* 0x080fe40007f1e0ff */
[-C--:B------:R-:W-:Y:S01]  /*6c20*/  IADD3 R110, P5, R153, R32.reuse, RZ ;  /* 0x00000020996e7210 */ /* 0x080fe20007fbe0ff */
[----:B------:R-:W-:Y:S01]  /*6c30*/  IMAD R153, R93, 0x74, RZ ;  /* 0x000000745d997824 */ /* 0x000fe200078e02ff */
[-C--:B------:R-:W-:Y:S01]  /*6c40*/  IADD3 R118, P3, R165, R32.reuse, RZ ;  /* 0x00000020a5767210 */ /* 0x080fe20007f7e0ff */
[----:B------:R-:W-:Y:S01]  /*6c50*/  IMAD R165, R93, 0x7a, RZ ;  /* 0x0000007a5da57824 */ /* 0x000fe200078e02ff */
[----:B------:R-:W-:Y:S01]  /*6c60*/  IADD3 R120, P2, R167, R32, RZ ;  /* 0x00000020a7787210 */ /* 0x000fe20007f5e0ff */
[----:B------:R-:W-:Y:S01]  /*6c70*/  IMAD R167, R93, 0x7e, RZ ;  /* 0x0000007e5da77824 */ /* 0x000fe200078e02ff */
[-C--:B------:R-:W-:Y:S02]  /*6c80*/  LEA.HI.X.SX32 R113, R119, R33.reuse, 0x1, P1 ;  /* 0x0000002177717211 */ /* 0x080fe400008f0eff */
[----:B------:R-:W-:-:S02]  /*6c90*/  LEA.HI.X.SX32 R37, R111, R33, 0x1, P4 ;  /* 0x000000216f257211 */ /* 0x000fc400020f0eff */
[-C--:B------:R-:W-:Y:S02]  /*6ca0*/  IADD3 R124, P1, R171, R32.reuse, RZ ;  /* 0x00000020ab7c7210 */ /* 0x080fe40007f3e0ff */
[-C--:B------:R-:W-:Y:S01]  /*6cb0*/  IADD3 R116, P4, R163, R32.reuse, RZ ;  /* 0x00000020a3747210 */ /* 0x080fe20007f9e0ff */
[----:B------:R-:W-:Y:S01]  /*6cc0*/  IMAD R163, R93, 0x78, RZ ;  /* 0x000000785da37824 */ /* 0x000fe200078e02ff */
[-C--:B------:R-:W-:Y:S02]  /*6cd0*/  LEA.HI.X.SX32 R115, R121, R33.reuse, 0x1, P6 ;  /* 0x0000002179737211 */ /* 0x080fe400030f0eff */
[-C--:B------:R-:W-:Y:S02]  /*6ce0*/  LEA.HI.X.SX32 R111, R117, R33.reuse, 0x1, P5 ;  /* 0x00000021756f7211 */ /* 0x080fe400028f0eff */
[----:B------:R-:W-:Y:S02]  /*6cf0*/  IADD3 R126, P6, R173, R32, RZ ;  /* 0x00000020ad7e7210 */ /* 0x000fe40007fde0ff */
[----:B------:R-:W-:-:S02]  /*6d00*/  LEA.HI.X.SX32 R119, R125, R33, 0x1, P3 ;  /* 0x000000217d777211 */ /* 0x000fc400018f0eff */
[-C--:B------:R-:W-:Y:S02]  /*6d10*/  LEA.HI.X.SX32 R121, R127, R33.reuse, 0x1, P2 ;  /* 0x000000217f797211 */ /* 0x080fe400010f0eff */
[-C--:B------:R-:W-:Y:S02]  /*6d20*/  IADD3 R122, P5, R169, R32.reuse, RZ ;  /* 0x00000020a97a7210 */ /* 0x080fe40007fbe0ff */
[-C--:B------:R-:W-:Y:S02]  /*6d30*/  IADD3 R132, P2, R179, R32.reuse, RZ ;  /* 0x00000020b3847210 */ /* 0x080fe40007f5e0ff */
[-C--:B------:R-:W-:Y:S02]  /*6d40*/  LEA.HI.X.SX32 R125, R131, R33.reuse, 0x1, P1 ;  /* 0x00000021837d7211 */ /* 0x080fe400008f0eff */
[----:B------:R-:W-:Y:S02]  /*6d50*/  LEA.HI.X.SX32 R117, R123, R33, 0x1, P4 ;  /* 0x000000217b757211 */ /* 0x000fe400020f0eff */
[----:B------:R-:W-:-:S02]  /*6d60*/  IADD3 R140, P1, R183, R32, RZ ;  /* 0x00000020b78c7210 */ /* 0x000fc40007f3e0ff */
[-C--:B------:R-:W-:Y:S02]  /*6d70*/  IADD3 R128, P4, R175, R32.reuse, RZ ;  /* 0x00000020af807210 */ /* 0x080fe40007f9e0ff */
[-C--:B------:R-:W-:Y:S02]  /*6d80*/  LEA.HI.X.SX32 R127, R133, R33.reuse, 0x1, P6 ;  /* 0x00000021857f7211 */ /* 0x080fe400030f0eff */
[-C--:B------:R-:W-:Y:S02]  /*6d90*/  IADD3 R130, P3, R177, R32.reuse, RZ ;  /* 0x00000020b1827210 */ /* 0x080fe40007f7e0ff */
[-C--:B------:R-:W-:Y:S02]  /*6da0*/  LEA.HI.X.SX32 R123, R129, R33.reuse, 0x1, P5 ;  /* 0x00000021817b7211 */ /* 0x080fe400028f0eff */
[----:B------:R-:W-:Y:S02]  /*6db0*/  LEA.HI.X.SX32 R133, R141, R33, 0x1, P2 ;  /* 0x000000218d857211 */ /* 0x000fe400010f0eff */
[----:B------:R-:W-:-:S02]  /*6dc0*/  IADD3 R138, P5, R181, R32, RZ ;  /* 0x00000020b58a7210 */ /* 0x000fc40007fbe0ff */
[-C--:B------:R-:W-:Y:S01]  /*6dd0*/  LEA.HI.X.SX32 R141, R145, R33.reuse, 0x1, P1 ;  /* 0x00000021918d7211 */ /* 0x080fe200008f0eff */
[----:B------:R-:W-:Y:S01]  /*6de0*/  IMAD R145, R93, 0x70, RZ ;  /* 0x000000705d917824 */ /* 0x000fe200078e02ff */
[-C--:B------:R-:W-:Y:S02]  /*6df0*/  IADD3 R142, P6, R185, R32.reuse, RZ ;  /* 0x00000020b98e7210 */ /* 0x080fe40007fde0ff */
[-C--:B------:R-:W-:Y:S01]  /*6e00*/  LEA.HI.X.SX32 R129, R137, R33.reuse, 0x1, P4 ;  /* 0x0000002189817211 */ /* 0x080fe200020f0eff */
[----:B------:R-:W-:Y:S01]  /*6e10*/  IMAD R137, R93, 0x33, RZ ;  /* 0x000000335d897824 */ /* 0x000fe200078e02ff */
[----:B------:R-:W-:Y:S02]  /*6e20*/  IADD3 R144, P4, R187, R32, RZ ;  /* 0x00000020bb907210 */ /* 0x000fe40007f9e0ff */
[-C--:B------:R-:W-:Y:S02]  /*6e30*/  LEA.HI.X.SX32 R131, R139, R33.reuse, 0x1, P3 ;  /* 0x000000218b837211 */ /* 0x080fe400018f0eff */
[----:B------:R-:W-:-:S02]  /*6e40*/  LEA.HI.X.SX32 R139, R143, R33, 0x1, P5 ;  /* 0x000000218f8b7211 */ /* 0x000fc400028f0eff */
[-C--:B------:R-:W-:Y:S02]  /*6e50*/  LEA.HI.X.SX32 R143, R147, R33.reuse, 0x1, P6 ;  /* 0x00000021938f7211 */ /* 0x080fe400030f0eff */
[-C--:B------:R-:W-:Y:S02]  /*6e60*/  IADD3 R154, P6, R145, R32.reuse, RZ ;  /* 0x00000020919a7210 */ /* 0x080fe40007fde0ff */
[-C--:B------:R-:W-:Y:S01]  /*6e70*/  LEA.HI.X.SX32 R145, R137, R33.reuse, 0x1, P4 ;  /* 0x0000002189917211 */ /* 0x080fe200020f0eff */
[----:B------:R-:W-:Y:S01]  /*6e80*/  IMAD R137, R93, 0x35, RZ ;  /* 0x000000355d897824 */ /* 0x000fe200078e02ff */
[-C--:B------:R-:W-:Y:S02]  /*6e90*/  IADD3 R146, P3, R189, R32.reuse, RZ ;  /* 0x00000020bd927210 */ /* 0x080fe40007f7e0ff */
[----:B------:R-:W-:Y:S02]  /*6ea0*/  IADD3 R148, P2, R191, R32, RZ ;  /* 0x00000020bf947210 */ /* 0x000fe40007f5e0ff */
[----:B------:R-:W-:-:S02]  /*6eb0*/  LEA.HI.X.SX32 R147, R149, R33, 0x1, P3 ;  /* 0x0000002195937211 */ /* 0x000fc400018f0eff */
[-C--:B------:R-:W-:Y:S01]  /*6ec0*/  LEA.HI.X.SX32 R149, R137, R33.reuse, 0x1, P2 ;  /* 0x0000002189957211 */ /* 0x080fe200010f0eff */
[----:B------:R-:W-:Y:S01]  /*6ed0*/  IMAD R137, R93, 0x37, RZ ;  /* 0x000000375d897824 */ /* 0x000fe200078e02ff */
[-C--:B------:R-:W-:Y:S02]  /*6ee0*/  IADD3 R152, P1, R195, R32.reuse, RZ ;  /* 0x00000020c3987210 */ /* 0x080fe40007f3e0ff */
[-C--:B------:R-:W-:Y:S02]  /*6ef0*/  IADD3 R150, P5, R193, R32.reuse, RZ ;  /* 0x00000020c1967210 */ /* 0x080fe40007fbe0ff */
[----:B------:R-:W-:Y:S02]  /*6f00*/  IADD3 R158, P3, R153, R32, RZ ;  /* 0x00000020999e7210 */ /* 0x000fe40007f7e0ff */
[-C--:B------:R-:W-:Y:S01]  /*6f10*/  LEA.HI.X.SX32 R153, R137, R33.reuse, 0x1, P1 ;  /* 0x0000002189997211 */ /* 0x080fe200008f0eff */
[----:B------:R-:W-:Y:S01]  /*6f20*/  IMAD R137, R93, 0x39, RZ ;  /* 0x000000395d897824 */ /* 0x000fe200078e02ff */
[----:B------:R-:W-:-:S02]  /*6f30*/  LEA.HI.X.SX32 R151, R151, R33, 0x1, P5 ;  /* 0x0000002197977211 */ /* 0x000fc400028f0eff */
[-C--:B------:R-:W-:Y:S02]  /*6f40*/  IADD3 R156, P4, R157, R32.reuse, RZ ;  /* 0x000000209d9c7210 */ /* 0x080fe40007f9e0ff */
[-C--:B------:R-:W-:Y:S02]  /*6f50*/  IADD3 R162, P5, R163, R32.reuse, RZ ;  /* 0x00000020a3a27210 */ /* 0x080fe40007fbe0ff */
[-C--:B------:R-:W-:Y:S02]  /*6f60*/  LEA.HI.X.SX32 R155, R155, R33.reuse, 0x1, P6 ;  /* 0x000000219b9b7211 */ /* 0x080fe400030f0eff */
[-C--:B------:R-:W-:Y:S01]  /*6f70*/  IADD3 R164, P1, R165, R32.reuse, RZ ;  /* 0x00000020a5a47210 */ /* 0x080fe20007f3e0ff */
[----:B------:R-:W-:Y:S01]  /*6f80*/  IMAD R165, R93, 0x3d, RZ ;  /* 0x0000003d5da57824 */ /* 0x000fe200078e02ff */
[----:B------:R-:W-:Y:S01]  /*6f90*/  IADD3 R166, P6, R167, R32, RZ ;  /* 0x00000020a7a67210 */ /* 0x000fe20007fde0ff */
[----:B------:R-:W-:Y:S01]  /*6fa0*/  IMAD R167, R93, 0x3f, RZ ;  /* 0x0000003f5da77824 */ /* 0x000fe200078e02ff */
[-C--:B------:R-:W-:Y:S01]  /*6fb0*/  LEA.HI.X.SX32 R157, R137, R33.reuse, 0x1, P4 ;  /* 0x00000021899d7211 */ /* 0x080fe200020f0eff */
[----:B------:R-:W-:Y:S01]  /*6fc0*/  IMAD R137, R93, 0x3b, RZ ;  /* 0x0000003b5d897824 */ /* 0x000fe200078e02ff */
[----:B------:R-:W-:-:S02]  /*6fd0*/  LEA.HI.X.SX32 R163, R45, R33, 0x1, P5 ;  /* 0x000000212da37211 */ /* 0x000fc400028f0eff */
[CC--:B------:R-:W-:Y:S01]  /*6fe0*/  LEA.HI.X.SX32 R45, R93.reuse, R33.reuse, 0x1, P0 ;  /* 0x000000215d2d7211 */ /* 0x0c0fe200000f0eff */
[----:B------:R-:W-:Y:S01]  /*6ff0*/  IMAD R93, R93, 0x7c, RZ ;  /* 0x0000007c5d5d7824 */ /* 0x000fe200078e02ff */
[-C--:B------:R-:W-:Y:S02]  /*7000*/  IADD3 R160, P2, R161, R32.reuse, RZ ;  /* 0x00000020a1a07210 */ /* 0x080fe40007f5e0ff */
[-C--:B------:R-:W-:Y:S02]  /*7010*/  LEA.HI.X.SX32 R159, R159, R33.reuse, 0x1, P3 ;  /* 0x000000219f9f7211 */ /* 0x080fe400018f0eff */
[----:B------:R-:W-:Y:S02]  /*7020*/  IADD3 R92, P0, R93, R32, RZ ;  /* 0x000000205d5c7210 */ /* 0x000fe40007f1e0ff */
[-C--:B------:R-:W-:Y:S02]  /*7030*/  LEA.HI.X.SX32 R161, R137, R33.reuse, 0x1, P2 ;  /* 0x0000002189a17211 */ /* 0x080fe400010f0eff */
[----:B------:R-:W-:-:S02]  /*7040*/  LEA.HI.X.SX32 R165, R165, R33, 0x1, P1 ;  /* 0x00000021a5a57211 */ /* 0x000fc400008f0eff */
[-C--:B------:R-:W-:Y:S02]  /*7050*/  LEA.HI.X.SX32 R167, R167, R33.reuse, 0x1, P6 ;  /* 0x00000021a7a77211 */ /* 0x080fe400030f0eff */
[----:B------:R-:W-:Y:S02]  /*7060*/  LEA.HI.X.SX32 R93, R135, R33, 0x1, P0 ;  /* 0x00000021875d7211 */ /* 0x000fe400000f0eff */
[----:B-1----:R-:W-:Y:S01]  /*7070*/  PRMT R33, R4, 0x7632, R33 ;  /* 0x0000763204217816 */ /* 0x002fe20000000021 */
[----:B------:R-:W-:Y:S01]  /*7080*/  IMAD.SHL.U32 R4, R0, 0x4, RZ ;  /* 0x0000000400047824 */ /* 0x000fe200078e00ff */
[----:B------:R-:W-:-:S03]  /*7090*/  SHF.R.U32.HI R0, RZ, 0x1, R0 ;  /* 0x00000001ff007819 */ /* 0x000fc60000011600 */
[----:B------:R1:W-:Y:S01]  /*70a0*/  STG.E.U16 desc[UR28][R44.64], R33 ;  /* 0x000000212c007986 */ /* 0x0003e2000c10151c */
[----:B------:R-:W-:-:S03]  /*70b0*/  LOP3.LUT R0, R0, 0x4, RZ, 0xc0, !PT ;  /* 0x0000000400007812 */ /* 0x000fc600078ec0ff */
[----:B------:R2:W-:Y:S01]  /*70c0*/  STG.E.U16 desc[UR28][R42.64], R5 ;  /* 0x000000052a007986 */ /* 0x0005e2000c10151c */
[----:B-1----:R-:W-:Y:S02]  /*70d0*/  LOP3.LUT R33, R4, 0x3c0, RZ, 0xc0, !PT ;  /* 0x000003c004217812 */ /* 0x002fe400078ec0ff */
[----:B------:R-:W-:Y:S02]  /*70e0*/  PRMT R45, R6, 0x7632, R45 ;  /* 0x00007632062d7816 */ /* 0x000fe4000000002d */
[----:B--2---:R-:W-:Y:S02]  /*70f0*/  PRMT R43, R5, 0x7632, R43 ;  /* 0x00007632052b7816 */ /* 0x004fe4000000002b */
[----:B------:R-:W-:Y:S02]  /*7100*/  IADD3 R33, R33, UR17, R134 ;  /* 0x0000001121217c10 */ /* 0x000fe4000fffe086 */
[----:B------:R-:W-:Y:S01]  /*7110*/  PRMT R4, R7, 0x7632, R4 ;  /* 0x0000763207047816 */ /* 0x000fe20000000004 */
[----:B------:R1:W-:Y:S01]  /*7120*/  STG.E.U16 desc[UR28][R46.64], R43 ;  /* 0x0000002b2e007986 */ /* 0x0003e2000c10151c */
[----:B------:R-:W-:-:S02]  /*7130*/  IADD3 R33, R0, R33, RZ ;  /* 0x0000002100217210 */ /* 0x000fc40007ffe0ff */
[----:B------:R-:W-:Y:S01]  /*7140*/  PRMT R0, R8, 0x7632, R0 ;  /* 0x0000763208007816 */ /* 0x000fe20000000000 */
[----:B------:R2:W-:Y:S01]  /*7150*/  STG.E.U16 desc[UR28][R48.64], R6 ;  /* 0x0000000630007986 */ /* 0x0005e2000c10151c */
[----:B------:R-:W-:-:S03]  /*7160*/  PRMT R5, R9, 0x7632, R5 ;  /* 0x0000763209057816 */ /* 0x000fc60000000005 */
[----:B------:R4:W-:Y:S04]  /*7170*/  STG.E.U16 desc[UR28][R50.64], R45 ;  /* 0x0000002d32007986 */ /* 0x0009e8000c10151c */
[----:B------:R5:W-:Y:S01]  /*7180*/  STG.E.U16 desc[UR28][R52.64], R7 ;  /* 0x0000000734007986 */ /* 0x000be2000c10151c */
[----:B-1----:R-:W-:-:S03]  /*7190*/  PRMT R43, R23, 0x7632, R43 ;  /* 0x00007632172b7816 */ /* 0x002fc6000000002b */
[----:B------:R1:W-:Y:S01]  /*71a0*/  STG.E.U16 desc[UR28][R54.64], R4 ;  /* 0x0000000436007986 */ /* 0x0003e2000c10151c */
[----:B--2---:R-:W-:Y:S02]  /*71b0*/  PRMT R6, R10, 0x7632, R6 ;  /* 0x000076320a067816 */ /* 0x004fe40000000006 */
[----:B---3--:R-:W-:Y:S01]  /*71c0*/  PRMT R48, R17, 0x7632, R48 ;  /* 0x0000763211307816 */ /* 0x008fe20000000030 */
[----:B------:R2:W-:Y:S01]  /*71d0*/  STG.E.U16 desc[UR28][R56.64], R8 ;  /* 0x0000000838007986 */ /* 0x0005e2000c10151c */
[----:B----4-:R-:W-:Y:S02]  /*71e0*/  PRMT R45, R16, 0x7632, R45 ;  /* 0x00007632102d7816 */ /* 0x010fe4000000002d */
[----:B------:R-:W-:Y:S01]  /*71f0*/  PRMT R50, R18, 0x7632, R50 ;  /* 0x0000763212327816 */ /* 0x000fe20000000032 */
[----:B------:R3:W-:Y:S01]  /*7200*/  STG.E.U16 desc[UR28][R58.64], R0 ;  /* 0x000000003a007986 */ /* 0x0007e2000c10151c */
[----:B-----5:R-:W-:Y:S02]  /*7210*/  PRMT R7, R11, 0x7632, R7 ;  /* 0x000076320b077816 */ /* 0x020fe40000000007 */
[----:B------:R-:W-:Y:S01]  /*7220*/  PRMT R53, R19, 0x7632, R53 ;  /* 0x0000763213357816 */ /* 0x000fe20000000035 */
[----:B------:R4:W-:Y:S01]  /*7230*/  STG.E.U16 desc[UR28][R60.64], R9 ;  /* 0x000000093c007986 */ /* 0x0009e2000c10151c */
[----:B-1----:R-:W-:-:S03]  /*7240*/  PRMT R4, R20, 0x7632, R4 ;  /* 0x0000763214047816 */ /* 0x002fc60000000004 */
[----:B------:R1:W-:Y:S01]  /*7250*/  STG.E.U16 desc[UR28][R62.64], R5 ;  /* 0x000000053e007986 */ /* 0x0003e2000c10151c */
[----:B--2---:R-:W-:Y:S02]  /*7260*/  PRMT R56, R14, 0x7632, R56 ;  /* 0x000076320e387816 */ /* 0x004fe40000000038 */
[----:B------:R-:W-:Y:S01]  /*7270*/  LOP3.LUT R8, R3, 0x1f8, RZ, 0xc0, !PT ;  /* 0x000001f803087812 */ /* 0x000fe200078ec0ff */
[----:B------:R2:W-:Y:S01]  /*7280*/  STG.E.U16 desc[UR28][R64.64], R10 ;  /* 0x0000000a40007986 */ /* 0x0005e2000c10151c */
[----:B---3--:R-:W-:Y:S01]  /*7290*/  PRMT R0, R21, 0x7632, R0 ;  /* 0x0000763215007816 */ /* 0x008fe20000000000 */
[----:B------:R-:W-:Y:S01]  /*72a0*/  IMAD.SHL.U32 R3, R2, 0x4, RZ ;  /* 0x0000000402037824 */ /* 0x000fe200078e00ff */
[----:B------:R-:W-:Y:S01]  /*72b0*/  PRMT R58, R15, 0x7632, R58 ;  /* 0x000076320f3a7816 */ /* 0x000fe2000000003a */
[----:B------:R3:W-:Y:S01]  /*72c0*/  STG.E.U16 desc[UR28][R66.64], R6 ;  /* 0x0000000642007986 */ /* 0x0007e2000c10151c */
[----:B----4-:R-:W-:-:S03]  /*72d0*/  PRMT R60, R24, 0x7632, R60 ;  /* 0x00007632183c7816 */ /* 0x010fc6000000003c */
[----:B------:R-:W-:Y:S01]  /*72e0*/  STG.E.U16 desc[UR28][R68.64], R11 ;  /* 0x0000000b44007986 */ /* 0x000fe2000c10151c */
[----:B-1----:R-:W-:Y:S02]  /*72f0*/  PRMT R5, R22, 0x7632, R5 ;  /* 0x0000763216057816 */ /* 0x002fe40000000005 */
[----:B------:R-:W-:Y:S01]  /*7300*/  PRMT R62, R25, 0x7632, R62 ;  /* 0x00007632193e7816 */ /* 0x000fe2000000003e */
[----:B------:R0:W-:Y:S01]  /*7310*/  STG.E.U16 desc[UR28][R70.64], R7 ;  /* 0x0000000746007986 */ /* 0x0001e2000c10151c */
[----:B--2---:R-:W-:-:S03]  /*7320*/  PRMT R64, R26, 0x7632, R64 ;  /* 0x000076321a407816 */ /* 0x004fc60000000040 */
[----:B------:R1:W-:Y:S01]  /*7330*/  STG.E.U16 desc[UR28][R72.64], R20 ;  /* 0x0000001448007986 */ /* 0x0003e2000c10151c */
[----:B---3--:R-:W-:-:S03]  /*7340*/  PRMT R66, R27, 0x7632, R66 ;  /* 0x000076321b427816 */ /* 0x008fc60000000042 */
[----:B------:R2:W-:Y:S04]  /*7350*/  STG.E.U16 desc[UR28][R74.64], R4 ;  /* 0x000000044a007986 */ /* 0x0005e8000c10151c */
[----:B------:R3:W-:Y:S01]  /*7360*/  STG.E.U16 desc[UR28][R76.64], R21 ;  /* 0x000000154c007986 */ /* 0x0007e2000c10151c */
[----:B0-----:R-:W-:-:S03]  /*7370*/  PRMT R70, R28, 0x7632, R70 ;  /* 0x000076321c467816 */ /* 0x001fc60000000046 */
[----:B------:R0:W-:Y:S01]  /*7380*/  STG.E.U16 desc[UR28][R78.64], R0 ;  /* 0x000000004e007986 */ /* 0x0001e2000c10151c */
[----:B-1----:R-:W-:Y:S02]  /*7390*/  PRMT R20, R13, 0x7632, R20 ;  /* 0x000076320d147816 */ /* 0x002fe40000000014 */
[----:B------:R-:W-:Y:S01]  /*73a0*/  PRMT R72, R29, 0x7632, R72 ;  /* 0x000076321d487816 */ /* 0x000fe20000000048 */
[----:B------:R-:W-:Y:S01]  /*73b0*/  STG.E.U16 desc[UR28][R80.64], R22 ;  /* 0x0000001650007986 */ /* 0x000fe2000c10151c */
[----:B--2---:R-:W-:-:S03]  /*73c0*/  PRMT R74, R30, 0x7632, R74 ;  /* 0x000076321e4a7816 */ /* 0x004fc6000000004a */
[----:B------:R-:W-:Y:S01]  /*73d0*/  STG.E.U16 desc[UR28][R82.64], R5 ;  /* 0x0000000552007986 */ /* 0x000fe2000c10151c */
[----:B---3--:R-:W-:-:S03]  /*73e0*/  PRMT R76, R31, 0x7632, R76 ;  /* 0x000076321f4c7816 */ /* 0x008fc6000000004c */
[----:B------:R-:W1:Y:S01]  /*73f0*/  LDS.128 R4, [R136] ;  /* 0x0000000088047984 */ /* 0x000e620000000c00 */
[----:B0-----:R-:W-:-:S03]  /*7400*/  PRMT R0, R12, 0x7632, R0 ;  /* 0x000076320c007816 */ /* 0x001fc60000000000 */
[----:B------:R-:W-:Y:S04]  /*7410*/  STG.E.U16 desc[UR28][R84.64], R23 ;  /* 0x0000001754007986 */ /* 0x000fe8000c10151c */
        /* <DEDUP_REMOVED lines=8> */
[----:B------:R-:W-:Y:S01]  /*74a0*/  STG.E.U16 desc[UR28][R106.64], R53 ;  /* 0x000000356a007986 */ /* 0x000fe2000c10151c */
[----:B-1----:R-:W-:-:S02]  /*74b0*/  PRMT R78, R4, 0x7632, R78 ;  /* 0x00007632044e7816 */ /* 0x002fc4000000004e */
[----:B------:R-:W-:Y:S01]  /*74c0*/  PRMT R80, R5, 0x7632, R80 ;  /* 0x0000763205507816 */ /* 0x000fe20000000050 */
[----:B------:R-:W-:Y:S01]  /*74d0*/  STG.E.U16 desc[UR28][R108.64], R12 ;  /* 0x0000000c6c007986 */ /* 0x000fe2000c10151c */
[----:B------:R-:W-:Y:S02]  /*74e0*/  PRMT R82, R6, 0x7632, R82 ;  /* 0x0000763206527816 */ /* 0x000fe40000000052 */
[----:B------:R-:W-:Y:S01]  /*74f0*/  PRMT R83, R7, 0x7632, R83 ;  /* 0x0000763207537816 */ /* 0x000fe20000000053 */
[----:B------:R0:W-:Y:S04]  /*7500*/  STG.E.U16 desc[UR28][R36.64], R0 ;  /* 0x0000000024007986 */ /* 0x0001e8000c10151c */
[----:B------:R-:W-:Y:S04]  /*7510*/  STG.E.U16 desc[UR28][R38.64], R13 ;  /* 0x0000000d26007986 */ /* 0x000fe8000c10151c */
[----:B------:R-:W-:Y:S04]  /*7520*/  STG.E.U16 desc[UR28][R40.64], R20 ;  /* 0x0000001428007986 */ /* 0x000fe8000c10151c */
[----:B------:R-:W-:Y:S01]  /*7530*/  STG.E.U16 desc[UR28][R110.64], R14 ;  /* 0x0000000e6e007986 */ /* 0x000fe2000c10151c */
[----:B0-----:R-:W-:-:S03]  /*7540*/  IMAD.HI R0, R2, 0x4, RZ ;  /* 0x0000000402007827 */ /* 0x001fc600078e02ff */
        /* <DEDUP_REMOVED lines=21> */
[----:B------:R0:W-:Y:S04]  /*76a0*/  STG.E.U16 desc[UR28][R158.64], R5 ;  /* 0x000000059e007986 */ /* 0x0001e8000c10151c */
[----:B------:R-:W-:Y:S04]  /*76b0*/  STG.E.U16 desc[UR28][R160.64], R80 ;  /* 0x00000050a0007986 */ /* 0x000fe8000c10151c */
[----:B------:R-:W-:Y:S04]  /*76c0*/  STG.E.U16 desc[UR28][R162.64], R6 ;  /* 0x00000006a2007986 */ /* 0x000fe8000c10151c */
[----:B------:R-:W-:Y:S01]  /*76d0*/  STG.E.U16 desc[UR28][R164.64], R82 ;  /* 0x00000052a4007986 */ /* 0x000fe2000c10151c */
[----:B0-----:R-:W0:Y:S03]  /*76e0*/  LDC.64 R4, c[0x0][0x230] ;  /* 0x00008c00ff047b82 */ /* 0x001e260000000a00 */
[----:B------:R-:W-:Y:S04]  /*76f0*/  STG.E.U16 desc[UR28][R92.64], R7 ;  /* 0x000000075c007986 */ /* 0x000fe8000c10151c */
[----:B------:R-:W-:Y:S01]  /*7700*/  STG.E.U16 desc[UR28][R166.64], R83 ;  /* 0x00000053a6007986 */ /* 0x000fe2000c10151c */
[----:B------:R-:W-:Y:S01]  /*7710*/  BAR.SYNC.DEFER_BLOCKING 0x0 ;  /* 0x0000000000007b1d */ /* 0x000fe20000010000 */
[----:B0-----:R-:W-:-:S04]  /*7720*/  IADD3 R2, P0, P1, R3, UR6, R4 ;  /* 0x0000000603027c10 */ /* 0x001fc8000f91e004 */
[----:B------:R-:W-:Y:S01]  /*7730*/  IADD3.X R3, R0, UR5, R5, P0, P1 ;  /* 0x0000000500037c10 */ /* 0x000fe200087e2405 */
[----:B------:R-:W-:Y:S04]  /*7740*/  STS.64 [R8+UR17], R34 ;  /* 0x0000002208007988 */ /* 0x000fe80008000a11 */
[----:B------:R-:W-:Y:S01]  /*7750*/  STS.64 [R8+UR17+0x200], R104 ;  /* 0x0002006808007988 */ /* 0x000fe20008000a11 */
[----:B------:R-:W-:Y:S06]  /*7760*/  BAR.SYNC.DEFER_BLOCKING 0x0 ;  /* 0x0000000000007b1d */ /* 0x000fec0000010000 */
[----:B------:R-:W0:Y:S04]  /*7770*/  LDS R33, [R33] ;  /* 0x0000000021217984 */ /* 0x000e280000000800 */
[----:B0-----:R-:W-:Y:S01]  /*7780*/  STG.E desc[UR28][R2.64], R33 ;  /* 0x0000002102007986 */ /* 0x001fe2000c10191c */
[----:B------:R-:W-:Y:S05]  /*7790*/  EXIT ;  /* 0x000000000000794d */ /* 0x000fea0003800000 */
.L_x_2:
[----:B------:R-:W-:-:S00]  /*77a0*/  BRA `(.L_x_2) ;  /* 0xfffffffc00fc7947 */ /* 0x000fc0000383ffff */
[----:B------:R-:W-:-:S00]  /*77b0*/  NOP ;  /* 0x0000000000007918 */ /* 0x000fc00000000000 */
        /* <DEDUP_REMOVED lines=12> */
.L_x_3:


//--------------------- .nv.global.init           --------------------------
	.section	.nv.global.init,"aw",@progbits
.nv.global.init:
	.type		_$_str,@object
	.size		_$_str,(.L_0 - _$_str)
_$_str:
        /*0000*/ 	.byte	0x5f, 0x5f, 0x43, 0x55, 0x44, 0x41, 0x5f, 0x46, 0x54, 0x5a, 0x00
.L_0:


//--------------------- .nv.shared.attn_fwd       --------------------------
	.section	.nv.shared.attn_fwd,"aw",@nobits
	.sectionflags	@""
	.align	16
	.zero		1024


//--------------------- .nv.shared.reserved.0     --------------------------
	.section	.nv.shared.reserved.0,"aw",@nobits
	.weak		__nv_reservedSMEM_offset_0_alias
	.size		__nv_reservedSMEM_offset_0_alias, 0, 0
	.other		__nv_reservedSMEM_offset_0_alias,@"STO_CUDA_RESERVED_SHARED STV_DEFAULT"
__nv_reservedSMEM_offset_0_alias:
	.zero		0


//--------------------- .nv.constant0.attn_fwd    --------------------------
	.section	.nv.constant0.attn_fwd,"a",@progbits
	.sectionflags	@""
	.align	4
.nv.constant0.attn_fwd:
	.zero		664


//--------------------- SYMBOLS --------------------------

	.type		.nv.reservedSmem.offset0,@object
	.size		.nv.reservedSmem.offset0,0x4
